def attn_fwd(
    Q,
    K,
    V,
    Out,
    Lse,
    sm_scale,
    stride_qz,
    stride_qh,
    stride_qm,
    stride_qk,
    stride_kz,
    stride_kh,
    stride_kn,
    stride_kk,
    stride_vz,
    stride_vh,
    stride_vn,
    stride_vk,
    stride_oz,
    stride_oh,
    stride_om,
    stride_ok,
    seqlen_q,
    seqlen_k,
    BLOCK_M: tl.constexpr,
    BLOCK_N: tl.constexpr,
    HEAD_DIM: tl.constexpr,
    CAUSAL: tl.constexpr,
):
    start_m = tl.program_id(0)
    off_hz = tl.program_id(1)
    q_off = off_hz * stride_qh
    k_off = off_hz * stride_kh
    v_off = off_hz * stride_vh
    offs_m = start_m * BLOCK_M + tl.arange(0, BLOCK_M)
    offs_d = tl.arange(0, HEAD_DIM)
    offs_n = tl.arange(0, BLOCK_N)
    q_ptrs = Q + q_off + offs_m[:, None] * stride_qm + offs_d[None, :] * stride_qk
    k_ptrs = K + k_off + offs_d[:, None] * stride_kk + offs_n[None, :] * stride_kn
    v_ptrs = V + v_off + offs_n[:, None] * stride_vn + offs_d[None, :] * stride_vk
    m_i = tl.full([BLOCK_M], float("-inf"), dtype=tl.float32)
    l_i = tl.zeros([BLOCK_M], dtype=tl.float32) + 1.0
    acc = tl.zeros([BLOCK_M, HEAD_DIM], dtype=tl.float32)
    q = tl.load(q_ptrs)
    acc, l_i, m_i = _attn_fwd_inner(
        acc,
        l_i,
        m_i,
        q,
        k_ptrs,
        v_ptrs,
        sm_scale,
        stride_kn,
        stride_vn,
        start_m,
        seqlen_k,
        BLOCK_M,
        BLOCK_N,
        HEAD_DIM,
        CAUSAL,
    )
    acc = acc / l_i[:, None]
    lse = m_i + tl.math.log2(l_i) / 1.4426950408889634
    o_ptrs = (
        Out
        + off_hz * stride_oh
        + offs_m[:, None] * stride_om
        + offs_d[None, :] * stride_ok
    )
    tl.store(o_ptrs, acc.to(Out.dtype.element_ty))
    tl.store(Lse + off_hz * seqlen_q + offs_m, lse)

# config = {"BLOCK_M": 64, "BLOCK_N": 32, "HEAD_DIM": 64, "arch": "sm_100", "causal": true, "dtype": "fp8e4m3", "num_stages": 2, "num_warps": 4}
# arch = sm_100


// ===== COMPILED SASS (sm_100a) =====

	.target	sm_100a

	.elftype	@"ET_EXEC"


//--------------------- .note.nv.tkinfo           --------------------------
	.section	.note.nv.tkinfo,"",@"SHT_NOTE"
	.sectionflags	@"SHF_NOTE_NV_TKINFO"
	.tkinfo
        /*0018*/ 	.word	0x00000081
        /*0030*/ 	.string	""
        /*0030*/ 	.string	"ptxas-blackwell"
        /*0030*/ 	.string	"Cuda compilation tools, release 12.9, V12.9.86"
        /*0030*/ 	.string	"Build cuda_12.9.r12.9/compiler.36037853_0"
        /*0030*/ 	.string	"-v  -suppress-debug-info  -lineinfo  -arch sm_100a "



//--------------------- .note.nv.cuver            --------------------------
	.section	.note.nv.cuver,"",@"SHT_NOTE"
	.sectionflags	@"SHF_NOTE_NV_CUVER"
        /*0018*/ 	.short	0x0001
        /*001a*/ 	.short	0x0064
        /*001c*/ 	.short	0x0001
        /*001e*/ 	.short	0x0000
        /*0020*/ 	.short	0x0001
        /*0022*/ 	.short	0x0000


//--------------------- .nv.info                  --------------------------
	.section	.nv.info,"",@"SHT_CUDA_INFO"
	.align	4


	//----- nvinfo : EIATTR_REGCOUNT
	.align		4
        /*0000*/ 	.byte	0x04, 0x2f
        /*0002*/ 	.short	(.L_5 - .L_4)
	.align		4
.L_4:
        /*0004*/ 	.word	index@(attn_fwd)
        /*0008*/ 	.word	0x00000080


	//----- nvinfo : EIATTR_FRAME_SIZE
	.align		4
.L_5:
        /*000c*/ 	.byte	0x04, 0x11
        /*000e*/ 	.short	(.L_7 - .L_6)
	.align		4
.L_6:
        /*0010*/ 	.word	index@($__internal_2_$__cuda_sm10x_tcgen05_guardrail_trap_unallocated_columns_being_dealloced)
        /*0014*/ 	.word	0x00000000


	//----- nvinfo : EIATTR_FRAME_SIZE
	.align		4
.L_7:
        /*0018*/ 	.byte	0x04, 0x11
        /*001a*/ 	.short	(.L_9 - .L_8)
	.align		4
.L_8:
        /*001c*/ 	.word	index@($__internal_1_$__cuda_sm10x_tcgen05_guardrail_trap_phase_invalid_during_alloc)
        /*0020*/ 	.word	0x00000000


	//----- nvinfo : EIATTR_FRAME_SIZE
	.align		4
.L_9:
        /*0024*/ 	.byte	0x04, 0x11
        /*0026*/ 	.short	(.L_11 - .L_10)
	.align		4
.L_10:
        /*0028*/ 	.word	index@($__internal_0_$__cuda_sm10x_tcgen05_guardrail_trap_col_being_dealloced_not_returned_by_alloc)
        /*002c*/ 	.word	0x00000000


	//----- nvinfo : EIATTR_FRAME_SIZE
	.align		4
.L_11:
        /*0030*/ 	.byte	0x04, 0x11
        /*0032*/ 	.short	(.L_13 - .L_12)
	.align		4
.L_12:
        /*0034*/ 	.word	index@(attn_fwd)
        /*0038*/ 	.word	0x00000000


	//----- nvinfo : EIATTR_MIN_STACK_SIZE
	.align		4
.L_13:
        /*003c*/ 	.byte	0x04, 0x12
        /*003e*/ 	.short	(.L_15 - .L_14)
	.align		4
.L_14:
        /*0040*/ 	.word	index@(attn_fwd)
        /*0044*/ 	.word	0x00000000
.L_15:


//--------------------- .nv.info.attn_fwd         --------------------------
	.section	.nv.info.attn_fwd,"",@"SHT_CUDA_INFO"
	.sectionflags	@""
	.align	4


	//----- nvinfo : EIATTR_CUDA_API_VERSION
	.align		4
        /*0000*/ 	.byte	0x04, 0x37
        /*0002*/ 	.short	(.L_17 - .L_16)
.L_16:
        /*0004*/ 	.word	0x00000081


	//----- nvinfo : EIATTR_KPARAM_INFO
	.align		4
.L_17:
        /*0008*/ 	.byte	0x04, 0x17
        /*000a*/ 	.short	(.L_19 - .L_18)
.L_18:
        /*000c*/ 	.word	0x00000000
        /*0010*/ 	.short	0x0019
        /*0012*/ 	.short	0x0080
        /*0014*/ 	.byte	0x00, 0xf4, 0x21, 0x00


	//----- nvinfo : EIATTR_KPARAM_INFO
	.align		4
.L_19:
        /*0018*/ 	.byte	0x04, 0x17
        /*001a*/ 	.short	(.L_21 - .L_20)
.L_20:
        /*001c*/ 	.word	0x00000000
        /*0020*/ 	.short	0x0018
        /*0022*/ 	.short	0x0078
        /*0024*/ 	.byte	0x00, 0xf4, 0x21, 0x00


	//----- nvinfo : EIATTR_KPARAM_INFO
	.align		4
.L_21:
        /*0028*/ 	.byte	0x04, 0x17
        /*002a*/ 	.short	(.L_23 - .L_22)
.L_22:
        /*002c*/ 	.word	0x00000000
        /*0030*/ 	.short	0x0017
        /*0032*/ 	.short	0x0070
        /*0034*/ 	.byte	0x00, 0xf0, 0x11, 0x00


	//----- nvinfo : EIATTR_KPARAM_INFO
	.align		4
.L_23:
        /*0038*/ 	.byte	0x04, 0x17
        /*003a*/ 	.short	(.L_25 - .L_24)
.L_24:
        /*003c*/ 	.word	0x00000000
        /*0040*/ 	.short	0x0016
        /*0042*/ 	.short	0x006c
        /*0044*/ 	.byte	0x00, 0xf0, 0x11, 0x00


	//----- nvinfo : EIATTR_KPARAM_INFO
	.align		4
.L_25:
        /*0048*/ 	.byte	0x04, 0x17
        /*004a*/ 	.short	(.L_27 - .L_26)
.L_26:
        /*004c*/ 	.word	0x00000000
        /*0050*/ 	.short	0x0015
        /*0052*/ 	.short	0x0068
        /*0054*/ 	.byte	0x00, 0xf0, 0x11, 0x00


	//----- nvinfo : EIATTR_KPARAM_INFO
	.align		4
.L_27:
        /*0058*/ 	.byte	0x04, 0x17
        /*005a*/ 	.short	(.L_29 - .L_28)
.L_28:
        /*005c*/ 	.word	0x00000000
        /*0060*/ 	.short	0x0014
        /*0062*/ 	.short	0x0064
        /*0064*/ 	.byte	0x00, 0xf0, 0x11, 0x00


	//----- nvinfo : EIATTR_KPARAM_INFO
	.align		4
.L_29:
        /*0068*/ 	.byte	0x04, 0x17
        /*006a*/ 	.short	(.L_31 - .L_30)
.L_30:
        /*006c*/ 	.word	0x00000000
        /*0070*/ 	.short	0x0013
        /*0072*/ 	.short	0x0060
        /*0074*/ 	.byte	0x00, 0xf0, 0x11, 0x00


	//----- nvinfo : EIATTR_KPARAM_INFO
	.align		4
.L_31:
        /*0078*/ 	.byte	0x04, 0x17
        /*007a*/ 	.short	(.L_33 - .L_32)
.L_32:
        /*007c*/ 	.word	0x00000000
        /*0080*/ 	.short	0x0012
        /*0082*/ 	.short	0x005c
        /*0084*/ 	.byte	0x00, 0xf0, 0x11, 0x00


	//----- nvinfo : EIATTR_KPARAM_INFO
	.align		4
.L_33:
        /*0088*/ 	.byte	0x04, 0x17
        /*008a*/ 	.short	(.L_35 - .L_34)
.L_34:
        /*008c*/ 	.word	0x00000000
        /*0090*/ 	.short	0x0011
        /*0092*/ 	.short	0x0058
        /*0094*/ 	.byte	0x00, 0xf0, 0x11, 0x00


	//----- nvinfo : EIATTR_KPARAM_INFO
	.align		4
.L_35:
        /*0098*/ 	.byte	0x04, 0x17
        /*009a*/ 	.short	(.L_37 - .L_36)
.L_36:
        /*009c*/ 	.word	0x00000000
        /*00a0*/ 	.short	0x0010
        /*00a2*/ 	.short	0x0054
        /*00a4*/ 	.byte	0x00, 0xf0, 0x11, 0x00


	//----- nvinfo : EIATTR_KPARAM_INFO
	.align		4
.L_37:
        /*00a8*/ 	.byte	0x04, 0x17
        /*00aa*/ 	.short	(.L_39 - .L_38)
.L_38:
        /*00ac*/ 	.word	0x00000000
        /*00b0*/ 	.short	0x000f
        /*00b2*/ 	.short	0x0050
        /*00b4*/ 	.byte	0x00, 0xf0, 0x11, 0x00


	//----- nvinfo : EIATTR_KPARAM_INFO
	.align		4
.L_39:
        /*00b8*/ 	.byte	0x04, 0x17
        /*00ba*/ 	.short	(.L_41 - .L_40)
.L_40:
        /*00bc*/ 	.word	0x00000000
        /*00c0*/ 	.short	0x000e
        /*00c2*/ 	.short	0x004c
        /*00c4*/ 	.byte	0x00, 0xf0, 0x11, 0x00


	//----- nvinfo : EIATTR_KPARAM_INFO
	.align		4
.L_41:
        /*00c8*/ 	.byte	0x04, 0x17
        /*00ca*/ 	.short	(.L_43 - .L_42)
.L_42:
        /*00cc*/ 	.word	0x00000000
        /*00d0*/ 	.short	0x000d
        /*00d2*/ 	.short	0x0048
        /*00d4*/ 	.byte	0x00, 0xf0, 0x11, 0x00


	//----- nvinfo : EIATTR_KPARAM_INFO
	.align		4
.L_43:
        /*00d8*/ 	.byte	0x04, 0x17
        /*00da*/ 	.short	(.L_45 - .L_44)
.L_44:
        /*00dc*/ 	.word	0x00000000
        /*00e0*/ 	.short	0x000c
        /*00e2*/ 	.short	0x0044
        /*00e4*/ 	.byte	0x00, 0xf0, 0x11, 0x00


	//----- nvinfo : EIATTR_KPARAM_INFO
	.align		4
.L_45:
        /*00e8*/ 	.byte	0x04, 0x17
        /*00ea*/ 	.short	(.L_47 - .L_46)
.L_46:
        /*00ec*/ 	.word	0x00000000
        /*00f0*/ 	.short	0x000b
        /*00f2*/ 	.short	0x0040
        /*00f4*/ 	.byte	0x00, 0xf0, 0x11, 0x00


	//----- nvinfo : EIATTR_KPARAM_INFO
	.align		4
.L_47:
        /*00f8*/ 	.byte	0x04, 0x17
        /*00fa*/ 	.short	(.L_49 - .L_48)
.L_48:
        /*00fc*/ 	.word	0x00000000
        /*0100*/ 	.short	0x000a
        /*0102*/ 	.short	0x003c
        /*0104*/ 	.byte	0x00, 0xf0, 0x11, 0x00


	//----- nvinfo : EIATTR_KPARAM_INFO
	.align		4
.L_49:
        /*0108*/ 	.byte	0x04, 0x17
        /*010a*/ 	.short	(.L_51 - .L_50)
.L_50:
        /*010c*/ 	.word	0x00000000
        /*0110*/ 	.short	0x0009
        /*0112*/ 	.short	0x0038
        /*0114*/ 	.byte	0x00, 0xf0, 0x11, 0x00


	//----- nvinfo : EIATTR_KPARAM_INFO
	.align		4
.L_51:
        /*0118*/ 	.byte	0x04, 0x17
        /*011a*/ 	.short	(.L_53 - .L_52)
.L_52:
        /*011c*/ 	.word	0x00000000
        /*0120*/ 	.short	0x0008
        /*0122*/ 	.short	0x0034
        /*0124*/ 	.byte	0x00, 0xf0, 0x11, 0x00


	//----- nvinfo : EIATTR_KPARAM_INFO
	.align		4
.L_53:
        /*0128*/ 	.byte	0x04, 0x17
        /*012a*/ 	.short	(.L_55 - .L_54)
.L_54:
        /*012c*/ 	.word	0x00000000
        /*0130*/ 	.short	0x0007
        /*0132*/ 	.short	0x0030
        /*0134*/ 	.byte	0x00, 0xf0, 0x11, 0x00


	//----- nvinfo : EIATTR_KPARAM_INFO
	.align		4
.L_55:
        /*0138*/ 	.byte	0x04, 0x17
        /*013a*/ 	.short	(.L_57 - .L_56)
.L_56:
        /*013c*/ 	.word	0x00000000
        /*0140*/ 	.short	0x0006
        /*0142*/ 	.short	0x002c
        /*0144*/ 	.byte	0x00, 0xf0, 0x11, 0x00


	//----- nvinfo : EIATTR_KPARAM_INFO
	.align		4
.L_57:
        /*0148*/ 	.byte	0x04, 0x17
        /*014a*/ 	.short	(.L_59 - .L_58)
.L_58:
        /*014c*/ 	.word	0x00000000
        /*0150*/ 	.short	0x0005
        /*0152*/ 	.short	0x0028
        /*0154*/ 	.byte	0x00, 0xf0, 0x11, 0x00


	//----- nvinfo : EIATTR_KPARAM_INFO
	.align		4
.L_59:
        /*0158*/ 	.byte	0x04, 0x17
        /*015a*/ 	.short	(.L_61 - .L_60)
.L_60:
        /*015c*/ 	.word	0x00000000
        /*0160*/ 	.short	0x0004
        /*0162*/ 	.short	0x0020
        /*0164*/ 	.byte	0x00, 0xf4, 0x21, 0x00


	//----- nvinfo : EIATTR_KPARAM_INFO
	.align		4
.L_61:
        /*0168*/ 	.byte	0x04, 0x17
        /*016a*/ 	.short	(.L_63 - .L_62)
.L_62:
        /*016c*/ 	.word	0x00000000
        /*0170*/ 	.short	0x0003
        /*0172*/ 	.short	0x0018
        /*0174*/ 	.byte	0x00, 0xf4, 0x21, 0x00


	//----- nvinfo : EIATTR_KPARAM_INFO
	.align		4
.L_63:
        /*0178*/ 	.byte	0x04, 0x17
        /*017a*/ 	.short	(.L_65 - .L_64)
.L_64:
        /*017c*/ 	.word	0x00000000
        /*0180*/ 	.short	0x0002
        /*0182*/ 	.short	0x0010
        /*0184*/ 	.byte	0x00, 0xf4, 0x21, 0x00


	//----- nvinfo : EIATTR_KPARAM_INFO
	.align		4
.L_65:
        /*0188*/ 	.byte	0x04, 0x17
        /*018a*/ 	.short	(.L_67 - .L_66)
.L_66:
        /*018c*/ 	.word	0x00000000
        /*0190*/ 	.short	0x0001
        /*0192*/ 	.short	0x0008
        /*0194*/ 	.byte	0x00, 0xf4, 0x21, 0x00


	//----- nvinfo : EIATTR_KPARAM_INFO
	.align		4
.L_67:
        /*0198*/ 	.byte	0x04, 0x17
        /*019a*/ 	.short	(.L_69 - .L_68)
.L_68:
        /*019c*/ 	.word	0x00000000
        /*01a0*/ 	.short	0x0000
        /*01a2*/ 	.short	0x0000
        /*01a4*/ 	.byte	0x00, 0xf4, 0x21, 0x00


	//----- nvinfo : EIATTR_AT_ENTRY_FRAGMENTS
	.align		4
.L_69:
        /*01a8*/ 	.byte	0x04, 0x4f
        /*01aa*/ 	.short	(.L_71 - .L_70)


	//   ....[0]....
.L_70:
        /*01ac*/ 	.word	0x00000004


	//----- nvinfo : EIATTR_RESERVED_SMEM_USED
	.align		4
.L_71:
        /*01b0*/ 	.byte	0x01, 0x41
	.zero		2


	//----- nvinfo : EIATTR_SPARSE_MMA_MASK
	.align		4
        /*01b4*/ 	.byte	0x03, 0x50
        /*01b6*/ 	.short	0x0000


	//----- nvinfo : EIATTR_TCGEN05_1CTA_USED
	.align		4
        /*01b8*/ 	.byte	0x01, 0x51
	.zero		2


	//----- nvinfo : EIATTR_MAXREG_COUNT
	.align		4
        /*01bc*/ 	.byte	0x03, 0x1b
        /*01be*/ 	.short	0x00ff


	//----- nvinfo : EIATTR_NUM_BARRIERS
	.align		4
        /*01c0*/ 	.byte	0x02, 0x4c
        /*01c2*/ 	.byte	0x01
	.zero		1


	//----- nvinfo : EIATTR_INT_WARP_WIDE_INSTR_OFFSETS
	.align		4
        /*01c4*/ 	.byte	0x04, 0x31
        /*01c6*/ 	.short	(.L_73 - .L_72)


	//   ....[0]....
.L_72:
        /*01c8*/ 	.word	0x000011f0


	//   ....[1]....
        /*01cc*/ 	.word	0x00001200


	//   ....[2]....
        /*01d0*/ 	.word	0x00001750


	//   ....[3]....
        /*01d4*/ 	.word	0x000017d0


	//   ....[4]....
        /*01d8*/ 	.word	0x00003550


	//   ....[5]....
        /*01dc*/ 	.word	0x00006930


	//   ....[6]....
        /*01e0*/ 	.word	0x00006980


	//----- nvinfo : EIATTR_COOP_GROUP_MASK_REGIDS
	.align		4
.L_73:
        /*01e4*/ 	.byte	0x04, 0x29
        /*01e6*/ 	.short	(.L_75 - .L_74)


	//   ....[0]....
.L_74:
        /*01e8*/ 	.word	0xffffffff


	//   ....[1]....
        /*01ec*/ 	.word	0xffffffff


	//   ....[2]....
        /*01f0*/ 	.word	0xffffffff


	//   ....[3]....
        /*01f4*/ 	.word	0xffffffff


	//   ....[4]....
        /*01f8*/ 	.word	0xffffffff


	//   ....[5]....
        /*01fc*/ 	.word	0xffffffff


	//   ....[6]....
        /*0200*/ 	.word	0xffffffff


	//   ....[7]....
        /*0204*/ 	.word	0xffffffff


	//----- nvinfo : EIATTR_COOP_GROUP_INSTR_OFFSETS
	.align		4
.L_75:
        /*0208*/ 	.byte	0x04, 0x28
        /*020a*/ 	.short	(.L_77 - .L_76)


	//   ....[0]....
.L_76:
        /*020c*/ 	.word	0x00000050


	//   ....[1]....
        /*0210*/ 	.word	0x00000310


	//   ....[2]....
        /*0214*/ 	.word	0x00002530


	//   ....[3]....
        /*0218*/ 	.word	0x00002bb0


	//   ....[4]....
        /*021c*/ 	.word	0x00003e70


	//   ....[5]....
        /*0220*/ 	.word	0x000042a0


	//   ....[6]....
        /*0224*/ 	.word	0x000067c0


	//   ....[7]....
        /*0228*/ 	.word	0x00006a30


	//----- nvinfo : EIATTR_VRC_CTA_INIT_COUNT
	.align		4
.L_77:
        /*022c*/ 	.byte	0x02, 0x4a
        /*022e*/ 	.byte	0x80
	.zero		1


	//----- nvinfo : EIATTR_MBARRIER_INSTR_OFFSETS
	.align		4
        /*0230*/ 	.byte	0x04, 0x39
        /*0232*/ 	.short	(.L_79 - .L_78)


	//   ....[0]....
.L_78:
        /*0234*/ 	.word	0x000014e0
        /*0238*/ 	.word	0x000000ff
        /*023c*/ 	.word	0x00003000
        /*0240*/ 	.short	0x0100
        /*0242*/ 	.byte	0x0b
	.zero		1


	//   ....[1]....
        /*0244*/ 	.word	0x00001770
        /*0248*/ 	.word	0x000000ff
        /*024c*/ 	.word	0x00003008
        /*0250*/ 	.short	0x0100
        /*0252*/ 	.byte	0x0b
	.zero		1


	//   ....[2]....
        /*0254*/ 	.word	0x000019b0
        /*0258*/ 	.word	0x000000ff
        /*025c*/ 	.word	0x00002000
        /*0260*/ 	.short	0x0100
        /*0262*/ 	.byte	0x0b
	.zero		1


	//   ....[3]....
        /*0264*/ 	.word	0x00001bc0
        /*0268*/ 	.word	0x000000ff
        /*026c*/ 	.word	0x00002000
        /*0270*/ 	.short	0x010a
        /*0272*/ 	.byte	0x0b
	.zero		1


	//   ....[4]....
        /*0274*/ 	.word	0x00001d30
        /*0278*/ 	.word	0x000000ff
        /*027c*/ 	.word	0x00002000
        /*0280*/ 	.short	0x0108
        /*0282*/ 	.byte	0x0b
	.zero		1


	//   ....[5]....
        /*0284*/ 	.word	0x00003690
        /*0288*/ 	.word	0x000000ff
        /*028c*/ 	.word	0x00003010
        /*0290*/ 	.short	0x0100
        /*0292*/ 	.byte	0x0b
	.zero		1


	//   ....[6]....
        /*0294*/ 	.word	0x000037a0
        /*0298*/ 	.word	0x000000ff
        /*029c*/ 	.word	0x00003010
        /*02a0*/ 	.short	0x010a
        /*02a2*/ 	.byte	0x0b
	.zero		1


	//   ....[7]....
        /*02a4*/ 	.word	0x00003980
        /*02a8*/ 	.word	0x000000ff
        /*02ac*/ 	.word	0x00003010
        /*02b0*/ 	.short	0x0108
        /*02b2*/ 	.byte	0x0b
	.zero		1


	//   ....[8]....
        /*02b4*/ 	.word	0x00003e10
        /*02b8*/ 	.word	0x000000ff
        /*02bc*/ 	.word	0x00000000
        /*02c0*/ 	.short	0x010a
        /*02c2*/ 	.byte	0x1c
	.zero		1


	//   ....[9]....
        /*02c4*/ 	.word	0x00004c10
        /*02c8*/ 	.word	0x000000ff
        /*02cc*/ 	.word	0x00000000
        /*02d0*/ 	.short	0x010a
        /*02d2*/ 	.byte	0x1c
	.zero		1


	//   ....[10]....
        /*02d4*/ 	.word	0x00004d90
        /*02d8*/ 	.word	0x000000ff
        /*02dc*/ 	.word	0x00003000
        /*02e0*/ 	.short	0x0108
        /*02e2*/ 	.byte	0x0b
	.zero		1


	//   ....[11]....
        /*02e4*/ 	.word	0x00004ec0
        /*02e8*/ 	.word	0x000000ff
        /*02ec*/ 	.word	0x00003008
        /*02f0*/ 	.short	0x0108
        /*02f2*/ 	.byte	0x0b
	.zero		1


	//   ....[12]....
        /*02f4*/ 	.word	0x00006a50
        /*02f8*/ 	.word	0x000000ff
        /*02fc*/ 	.word	0x00002000
        /*0300*/ 	.short	0x010a
        /*0302*/ 	.byte	0x0b
	.zero		1


	//   ....[13]....
        /*0304*/ 	.word	0x00006a80
        /*0308*/ 	.word	0x000000ff
        /*030c*/ 	.word	0x00003010
        /*0310*/ 	.short	0x010a
        /*0312*/ 	.byte	0x0b
	.zero		1


	//   ....[14]....
        /*0314*/ 	.word	0x00006ab0
        /*0318*/ 	.word	0x000000ff
        /*031c*/ 	.word	0x00000000
        /*0320*/ 	.short	0x010a
        /*0322*/ 	.byte	0x1c
	.zero		1


	//   ....[15]....
        /*0324*/ 	.word	0x00006ae0
        /*0328*/ 	.word	0x000000ff
        /*032c*/ 	.word	0x00000000
        /*0330*/ 	.short	0x010a
        /*0332*/ 	.byte	0x1c
	.zero		1


	//----- nvinfo : EIATTR_NUM_MBARRIERS
	.align		4
.L_79:
        /*0334*/ 	.byte	0x03, 0x38
        /*0336*/ 	.short	0xffff


	//----- nvinfo : EIATTR_EXIT_INSTR_OFFSETS
	.align		4
        /*0338*/ 	.byte	0x04, 0x1c
        /*033a*/ 	.short	(.L_81 - .L_80)


	//   ....[0]....
.L_80:
        /*033c*/ 	.word	0x00006a40


	//----- nvinfo : EIATTR_REQNTID
	.align		4
.L_81:
        /*0340*/ 	.byte	0x04, 0x10
        /*0342*/ 	.short	(.L_83 - .L_82)
.L_82:
        /*0344*/ 	.word	0x00000080
        /*0348*/ 	.word	0x00000001
        /*034c*/ 	.word	0x00000001


	//----- nvinfo : EIATTR_CRS_STACK_SIZE
	.align		4
.L_83:
        /*0350*/ 	.byte	0x04, 0x1e
        /*0352*/ 	.short	(.L_85 - .L_84)
.L_84:
        /*0354*/ 	.word	0x00000000


	//----- nvinfo : EIATTR_CBANK_PARAM_SIZE
	.align		4
.L_85:
        /*0358*/ 	.byte	0x03, 0x19
        /*035a*/ 	.short	0x0088


	//----- nvinfo : EIATTR_PARAM_CBANK
	.align		4
        /*035c*/ 	.byte	0x04, 0x0a
        /*035e*/ 	.short	(.L_87 - .L_86)
	.align		4
.L_86:
        /*0360*/ 	.word	index@(.nv.constant0.attn_fwd)
        /*0364*/ 	.short	0x0380
        /*0366*/ 	.short	0x0088


	//----- nvinfo : EIATTR_SW_WAR
	.align		4
.L_87:
        /*0368*/ 	.byte	0x04, 0x36
        /*036a*/ 	.short	(.L_89 - .L_88)
.L_88:
        /*036c*/ 	.word	0x00000008
.L_89:


//--------------------- .nv.compat                --------------------------
	.section	.nv.compat,"",@"SHT_CUDA_COMPAT_INFO"
	.align	4
        /*0000*/ 	.byte	0x02, 0x02, 0x02, 0x00, 0x02, 0x05, 0x05, 0x00, 0x02, 0x03, 0x00, 0x00, 0x02, 0x06, 0x01, 0x00


//--------------------- .nv.callgraph             --------------------------
	.section	.nv.callgraph,"",@"SHT_CUDA_CALLGRAPH"
	.align	4
	.sectionentsize	8
	.align		4
        /*0000*/ 	.word	0x00000000
	.align		4
        /*0004*/ 	.word	0xffffffff
	.align		4
        /*0008*/ 	.word	0x00000000
	.align		4
        /*000c*/ 	.word	0xfffffffe
	.align		4
        /*0010*/ 	.word	0x00000000
	.align		4
        /*0014*/ 	.word	0xfffffffd
	.align		4
        /*0018*/ 	.word	0x00000000
	.align		4
        /*001c*/ 	.word	0xfffffffc


//--------------------- .nv.constant4             --------------------------
	.section	.nv.constant4,"a",@progbits
	.align	8
	.align		8
.nv.constant4:
        /*0000*/ 	.dword	_$_str


//--------------------- .text.attn_fwd            --------------------------
	.section	.text.attn_fwd,"ax",@progbits
	.align	128
        .global         attn_fwd
        .type           attn_fwd,@function
        .size           attn_fwd,(.L_x_30 - attn_fwd)
        .other          attn_fwd,@"STO_CUDA_ENTRY STV_DEFAULT"
attn_fwd:
.text.attn_fwd:
[----:B------:R-:W0:Y:S01]  /*0000*/  LDC R1, c[0x0][0x37c] ;  /* 0x0000df00ff017b82 */ /* 0x000e220000000800 */
[----:B------:R-:W1:Y:S02]  /*0010*/  S2R R0, SR_TID.X ;  /* 0x0000000000007919 */ /* 0x000e640000002100 */
[----:B-1----:R-:W-:-:S13]  /*0020*/  ISETP.GE.U32.AND P5, PT, R0, 0x20, PT ;  /* 0x000000200000780c */ /* 0x002fda0003fa6070 */
[----:B------:R-:W-:Y:S05]  /*0030*/  @P5 BRA `(.L_x_0) ;  /* 0x0000000000b85947 */ /* 0x000fea0003800000 */
[----:B------:R-:W1:Y:S01]  /*0040*/  S2UR UR6, SR_CgaCtaId ;  /* 0x00000000000679c3 */ /* 0x000e620000008800 */
[----:B------:R-:W-:Y:S01]  /*0050*/  NOP ;  /* 0x0000000000007918 */ /* 0x000fe20000000000 */
[----:B------:R-:W-:Y:S02]  /*0060*/  UMOV UR4, 0x40 ;  /* 0x0000004000047882 */ /* 0x000fe40000000000 */
[----:B-1----:R-:W-:-:S09]  /*0070*/  ULEA UR4, UR6, UR4, 0x18 ;  /* 0x0000000406047291 */ /* 0x002fd2000f8ec0ff */
[----:B------:R-:W1:Y:S01]  /*0080*/  LDS.U8 R2, [UR4] ;  /* 0x00000004ff027984 */ /* 0x000e620008000000 */
[----:B------:R-:W-:Y:S02]  /*0090*/  UMOV UR4, 0x400 ;  /* 0x0000040000047882 */ /* 0x000fe40000000000 */
[----:B------:R-:W-:Y:S01]  /*00a0*/  ULEA UR4, UR6, UR4, 0x18 ;  /* 0x0000000406047291 */ /* 0x000fe2000f8ec0ff */
[----:B-1----:R-:W-:-:S13]  /*00b0*/  ISETP.NE.AND P0, PT, R2, RZ, PT ;  /* 0x000000ff0200720c */ /* 0x002fda0003f05270 */
[----:B------:R-:W-:Y:S05]  /*00c0*/  @P0 BRA `(.L_x_1) ;  /* 0x00000000007c0947 */ /* 0x000fea0003800000 */
[----:B------:R-:W-:-:S13]  /*00d0*/  ELECT P0, URZ, PT ;  /* 0x0000000000ff782f */ /* 0x000fda0003800000 */
[----:B------:R-:W-:Y:S05]  /*00e0*/  @!P0 BRA `(.L_x_2) ;  /* 0x0000000000848947 */ /* 0x000fea0003800000 */
[----:B------:R-:W-:Y:S01]  /*00f0*/  UMOV UR5, 0x2 ;  /* 0x0000000200057882 */ /* 0x000fe20000000000 */
[----:B------:R-:W-:Y:S02]  /*0100*/  IMAD.MOV.U32 R5, RZ, RZ, 0x1 ;  /* 0x00000001ff057424 */ /* 0x000fe400078e00ff */
[----:B------:R-:W-:Y:S02]  /*0110*/  IMAD.MOV.U32 R3, RZ, RZ, 0x3 ;  /* 0x00000003ff037424 */ /* 0x000fe400078e00ff */
[----:B------:R-:W-:Y:S04]  /*0120*/  DEPBAR.LE SB1, 0x36 ;  /* 0x00009d800000791a */ /* 0x000fe80000000000 */
[----:B------:R-:W1:Y:S02]  /*0130*/  UTCATOMSWS.FIND_AND_SET.ALIGN UP0, UR5, UR5 ;  /* 0x00000005000575e3 */ /* 0x000e640008000800 */
[----:B-1----:R-:W-:-:S04]  /*0140*/  PLOP3.LUT P0, PT, PT, PT, UP0, 0x80, 0x8 ;  /* 0x000000000008781c */ /* 0x002fc80003f0f008 */
[----:B------:R-:W-:-:S04]  /*0150*/  SEL R2, RZ, 0xffffffff, !P0 ;  /* 0xffffffffff027807 */ /* 0x000fc80004000000 */
[----:B------:R-:W-:Y:S01]  /*0160*/  ISETP.NE.AND P0, PT, R2, RZ, PT ;  /* 0x000000ff0200720c */ /* 0x000fe20003f05270 */
[----:B------:R-:W-:-:S12]  /*0170*/  IMAD.U32 R2, RZ, RZ, UR5 ;  /* 0x00000005ff027e24 */ /* 0x000fd8000f8e00ff */
[----:B------:R-:W-:Y:S05]  /*0180*/  @P0 BRA `(.L_x_3) ;  /* 0x0000000000240947 */ /* 0x000fea0003800000 */
.L_x_4:
[----:B------:R-:W-:Y:S05]  /*0190*/  NANOSLEEP 0x64 ;  /* 0x000000640000795d */ /* 0x000fea0003800000 */
[----:B------:R-:W-:-:S05]  /*01a0*/  UMOV UR5, 0x2 ;  /* 0x0000000200057882 */ /* 0x000fca0000000000 */
[----:B------:R-:W-:Y:S04]  /*01b0*/  DEPBAR.LE SB1, 0x36 ;  /* 0x00009d800000791a */ /* 0x000fe80000000000 */
[----:B------:R-:W1:Y:S02]  /*01c0*/  UTCATOMSWS.FIND_AND_SET.ALIGN UP0, UR5, UR5 ;  /* 0x00000005000575e3 */ /* 0x000e640008000800 */
[----:B-1----:R-:W-:-:S04]  /*01d0*/  PLOP3.LUT P0, PT, PT, PT, UP0, 0x80, 0x8 ;  /* 0x000000000008781c */ /* 0x002fc80003f0f008 */
[----:B------:R-:W-:-:S04]  /*01e0*/  SEL R2, RZ, 0xffffffff, !P0 ;  /* 0xffffffffff027807 */ /* 0x000fc80004000000 */
[----:B------:R-:W-:Y:S01]  /*01f0*/  ISETP.NE.AND P0, PT, R2, RZ, PT ;  /* 0x000000ff0200720c */ /* 0x000fe20003f05270 */
[----:B------:R-:W-:-:S12]  /*0200*/  IMAD.U32 R2, RZ, RZ, UR5 ;  /* 0x00000005ff027e24 */ /* 0x000fd8000f8e00ff */
[----:B------:R-:W-:Y:S05]  /*0210*/  @!P0 BRA `(.L_x_4) ;  /* 0xfffffffc00dc8947 */ /* 0x000fea000383ffff */
.L_x_3:
[C---:B------:R-:W-:Y:S01]  /*0220*/  VIADD R4, R2.reuse, 0x10 ;  /* 0x0000001002047836 */ /* 0x040fe20000000000 */
[----:B------:R-:W-:Y:S01]  /*0230*/  UMOV UR5, 0x50 ;  /* 0x0000005000057882 */ /* 0x000fe20000000000 */
[----:B------:R-:W-:Y:S01]  /*0240*/  SHF.L.U32 R3, R3, R2, RZ ;  /* 0x0000000203037219 */ /* 0x000fe200000006ff */
[----:B------:R-:W-:Y:S01]  /*0250*/  ULEA UR5, UR6, UR5, 0x18 ;  /* 0x0000000506057291 */ /* 0x000fe2000f8ec0ff */
[----:B------:R-:W-:Y:S01]  /*0260*/  IMAD.SHL.U32 R2, R2, 0x20, RZ ;  /* 0x0000002002027824 */ /* 0x000fe200078e00ff */
[----:B------:R-:W-:-:S04]  /*0270*/  SHF.L.U32 R4, R5, R4, RZ ;  /* 0x0000000405047219 */ /* 0x000fc800000006ff */
[----:B------:R-:W-:-:S05]  /*0280*/  LOP3.LUT R3, R4, R3, RZ, 0xfc, !PT ;  /* 0x0000000304037212 */ /* 0x000fca00078efcff */
[----:B------:R1:W-:Y:S04]  /*0290*/  ATOMS.OR RZ, [UR5], R3 ;  /* 0x00000003ffff798c */ /* 0x0003e8000b000005 */
[----:B------:R1:W-:Y:S01]  /*02a0*/  STS [UR4], R2 ;  /* 0x00000002ff007988 */ /* 0x0003e20008000804 */
[----:B------:R-:W-:Y:S05]  /*02b0*/  BRA `(.L_x_2) ;  /* 0x0000000000107947 */ /* 0x000fea0003800000 */
.L_x_1:
[----:B------:R-:W-:Y:S01]  /*02c0*/  IMAD.MOV.U32 R3, RZ, RZ, -0x1 ;  /* 0xffffffffff037424 */ /* 0x000fe200078e00ff */
[----:B------:R-:W-:-:S04]  /*02d0*/  MOV R2, 0x300 ;  /* 0x0000030000027802 */ /* 0x000fc80000000f00 */
[----:B------:R1:W-:Y:S03]  /*02e0*/  STS [UR4], R3 ;  /* 0x00000003ff007988 */ /* 0x0003e60008000804 */
[----:B01----:R-:W-:Y:S05]  /*02f0*/  CALL.REL.NOINC `($__internal_1_$__cuda_sm10x_tcgen05_guardrail_trap_phase_invalid_during_alloc) ;  /* 0x0000006800107944 */ /* 0x003fea0003c00000 */
.L_x_2:
[----:B------:R-:W-:Y:S05]  /*0300*/  WARPSYNC.ALL ;  /* 0x0000000000007948 */ /* 0x000fea0003800000 */
[----:B------:R-:W-:Y:S01]  /*0310*/  NOP ;  /* 0x0000000000007918 */ /* 0x000fe20000000000 */
.L_x_0:
[----:B------:R-:W2:Y:S01]  /*0320*/  S2R R43, SR_CTAID.X ;  /* 0x00000000002b7919 */ /* 0x000ea20000002500 */
[----:B------:R-:W3:Y:S01]  /*0330*/  S2UR UR10, SR_CTAID.Y ;  /* 0x00000000000a79c3 */ /* 0x000ee20000002600 */
[----:B------:R-:W3:Y:S01]  /*0340*/  LDCU.64 UR4, c[0x0][0x3b0] ;  /* 0x00007600ff0477ac */ /* 0x000ee20008000a00 */
[----:B------:R-:W-:Y:S02]  /*0350*/  SHF.R.U32.HI R24, RZ, 0x6, R0 ;  /* 0x00000006ff187819 */ /* 0x000fe40000011600 */
[----:B------:R-:W-:Y:S01]  /*0360*/  LEA.HI R22, R0, 0xe, RZ, 0x1a ;  /* 0x0000000e00167811 */ /* 0x000fe200078fd0ff */
[----:B------:R-:W-:Y:S01]  /*0370*/  UMOV UR11, 0x400 ;  /* 0x00000400000b7882 */ /* 0x000fe20000000000 */
[----:B------:R-:W-:Y:S01]  /*0380*/  SGXT.U32 R24, R24, 0x1 ;  /* 0x000000011818781a */ /* 0x000fe20000000000 */
[----:B------:R-:W4:Y:S01]  /*0390*/  LDCU.64 UR22, c[0x0][0x358] ;  /* 0x00006b00ff1677ac */ /* 0x000f220008000a00 */
[----:B------:R-:W1:Y:S08]  /*03a0*/  LDC R11, c[0x0][0x3b8] ;  /* 0x0000ee00ff0b7b82 */ /* 0x000e700000000800 */
[----:B------:R-:W0:Y:S08]  /*03b0*/  S2UR UR6, SR_CgaCtaId ;  /* 0x00000000000679c3 */ /* 0x000e300000008800 */
[----:B------:R-:W4:Y:S01]  /*03c0*/  LDC.64 R4, c[0x0][0x380] ;  /* 0x0000e000ff047b82 */ /* 0x000f220000000a00 */
[----:B---3--:R-:W-:Y:S01]  /*03d0*/  UIMAD UR4, UR10, UR4, URZ ;  /* 0x000000040a0472a4 */ /* 0x008fe2000f8e02ff */
[----:B--2---:R-:W-:Y:S01]  /*03e0*/  IMAD.SHL.U32 R43, R43, 0x40, RZ ;  /* 0x000000402b2b7824 */ /* 0x004fe200078e00ff */
[----:B------:R-:W-:Y:S01]  /*03f0*/  LEA.HI R26, R0, 0x1e, RZ, 0x1a ;  /* 0x0000001e001a7811 */ /* 0x000fe200078fd0ff */
[----:B-1----:R-:W-:-:S04]  /*0400*/  IMAD R8, R24, R11, RZ ;  /* 0x0000000b18087224 */ /* 0x002fc800078e02ff */
[----:B------:R-:W1:Y:S01]  /*0410*/  LDC.64 R70, c[0x0][0x388] ;  /* 0x0000e200ff467b82 */ /* 0x000e620000000a00 */
[----:B------:R-:W-:Y:S01]  /*0420*/  LOP3.LUT R2, R43, 0x3f, R0, 0xf8, !PT ;  /* 0x0000003f2b027812 */ /* 0x000fe200078ef800 */
[----:B------:R-:W-:Y:S01]  /*0430*/  IMAD R10, R11, 0x2, R8 ;  /* 0x000000020b0a7824 */ /* 0x000fe200078e0208 */
[----:B0-----:R-:W-:-:S05]  /*0440*/  ULEA UR11, UR6, UR11, 0x18 ;  /* 0x0000000b060b7291 */ /* 0x001fca000f8ec0ff */
[----:B------:R-:W-:Y:S01]  /*0450*/  BAR.SYNC.DEFER_BLOCKING 0x0 ;  /* 0x0000000000007b1d */ /* 0x000fe20000010000 */
[----:B------:R-:W-:Y:S01]  /*0460*/  IMAD R3, R2, UR5, RZ ;  /* 0x0000000502037c24 */ /* 0x000fe2000f8e02ff */
[----:B------:R-:W-:-:S04]  /*0470*/  USHF.R.S32.HI UR5, URZ, 0x1f, UR4 ;  /* 0x0000001fff057899 */ /* 0x000fc80008011404 */
[----:B----4-:R-:W-:Y:S01]  /*0480*/  IADD3 R9, P0, P1, R3, UR4, R4 ;  /* 0x0000000403097c10 */ /* 0x010fe2000f91e004 */
[----:B------:R-:W-:Y:S01]  /*0490*/  IMAD R16, R11, 0x2, R10 ;  /* 0x000000020b107824 */ /* 0x000fe200078e020a */
[----:B------:R-:W-:Y:S01]  /*04a0*/  SHF.R.S32.HI R4, RZ, 0x1f, R3 ;  /* 0x0000001fff047819 */ /* 0x000fe20000011403 */
[----:B------:R-:W-:Y:S01]  /*04b0*/  IMAD R18, R22, R11, RZ ;  /* 0x0000000b16127224 */ /* 0x000fe200078e02ff */
[----:B------:R-:W0:Y:S02]  /*04c0*/  LDCU UR4, c[0x0][0x3c8] ;  /* 0x00007900ff0477ac */ /* 0x000e240008000800 */
[----:B------:R-:W-:Y:S02]  /*04d0*/  IADD3.X R3, PT, PT, R4, UR5, R5, P0, P1 ;  /* 0x0000000504037c10 */ /* 0x000fe400087e2405 */
[-C--:B------:R-:W-:Y:S02]  /*04e0*/  IADD3 R4, P0, PT, R8, R9.reuse, RZ ;  /* 0x0000000908047210 */ /* 0x080fe40007f1e0ff */
[----:B------:R-:W-:Y:S01]  /*04f0*/  IADD3 R6, P1, PT, R10, R9, RZ ;  /* 0x000000090a067210 */ /* 0x000fe20007f3e0ff */
[----:B------:R-:W-:Y:S01]  /*0500*/  IMAD R20, R26, R11, RZ ;  /* 0x0000000b1a147224 */ /* 0x000fe200078e02ff */
[----:B------:R-:W-:-:S02]  /*0510*/  LEA.HI.X.SX32 R5, R8, R3, 0x1, P0 ;  /* 0x0000000308057211 */ /* 0x000fc400000f0eff */
[----:B------:R-:W-:Y:S01]  /*0520*/  LEA.HI.X.SX32 R7, R10, R3, 0x1, P1 ;  /* 0x000000030a077211 */ /* 0x000fe200008f0eff */
[----:B------:R-:W2:Y:S01]  /*0530*/  LDS R23, [UR11] ;  /* 0x0000000bff177984 */ /* 0x000ea20008000800 */
[----:B------:R-:W-:Y:S01]  /*0540*/  BAR.SYNC.DEFER_BLOCKING 0x0 ;  /* 0x0000000000007b1d */ /* 0x000fe20000010000 */
[----:B------:R-:W-:Y:S02]  /*0550*/  IADD3 R12, P0, PT, R16, R9, RZ ;  /* 0x00000009100c7210 */ /* 0x000fe40007f1e0ff */
[C---:B------:R-:W-:Y:S02]  /*0560*/  LEA.HI R10, R0.reuse, 0x3e, RZ, 0x1a ;  /* 0x0000003e000a7811 */ /* 0x040fe400078fd0ff */
[----:B------:R-:W-:Y:S02]  /*0570*/  LEA.HI R8, R0, 0x2e, RZ, 0x1a ;  /* 0x0000002e00087811 */ /* 0x000fe400078fd0ff */
[----:B------:R-:W-:Y:S01]  /*0580*/  LEA.HI.X.SX32 R13, R16, R3, 0x1, P0 ;  /* 0x00000003100d7211 */ /* 0x000fe200000f0eff */
[----:B------:R-:W-:Y:S01]  /*0590*/  IMAD R36, R10, R11, RZ ;  /* 0x0000000b0a247224 */ /* 0x000fe200078e02ff */
[----:B------:R-:W-:-:S02]  /*05a0*/  IADD3 R14, P1, PT, R18, R9, RZ ;  /* 0x00000009120e7210 */ /* 0x000fc40007f3e0ff */
[----:B------:R-:W-:Y:S01]  /*05b0*/  IADD3 R28, P0, PT, R20, R9, RZ ;  /* 0x00000009141c7210 */ /* 0x000fe20007f1e0ff */
[----:B------:R-:W-:Y:S01]  /*05c0*/  IMAD R32, R8, R11, RZ ;  /* 0x0000000b08207224 */ /* 0x000fe200078e02ff */
[-C--:B------:R-:W-:Y:S01]  /*05d0*/  LEA.HI.X.SX32 R15, R18, R3.reuse, 0x1, P1 ;  /* 0x00000003120f7211 */ /* 0x080fe200008f0eff */
[C---:B------:R-:W-:Y:S01]  /*05e0*/  IMAD R18, R11.reuse, 0x2, R16 ;  /* 0x000000020b127824 */ /* 0x040fe200078e0210 */
[----:B------:R-:W-:Y:S02]  /*05f0*/  LEA.HI.X.SX32 R29, R20, R3, 0x1, P0 ;  /* 0x00000003141d7211 */ /* 0x000fe400000f0eff */
[-C--:B------:R-:W-:Y:S01]  /*0600*/  IADD3 R34, P0, PT, R36, R9.reuse, RZ ;  /* 0x0000000924227210 */ /* 0x080fe20007f1e0ff */
[----:B------:R-:W-:Y:S01]  /*0610*/  IMAD R20, R11, 0x2, R18 ;  /* 0x000000020b147824 */ /* 0x000fe200078e0212 */
[----:B------:R-:W-:Y:S02]  /*0620*/  IADD3 R30, P1, PT, R32, R9, RZ ;  /* 0x00000009201e7210 */ /* 0x000fe40007f3e0ff */
[----:B------:R-:W-:-:S02]  /*0630*/  LEA.HI.X.SX32 R35, R36, R3, 0x1, P0 ;  /* 0x0000000324237211 */ /* 0x000fc400000f0eff */
[----:B------:R-:W-:Y:S01]  /*0640*/  IADD3 R16, P0, PT, R18, R9, RZ ;  /* 0x0000000912107210 */ /* 0x000fe20007f1e0ff */
[----:B------:R3:W5:Y:S01]  /*0650*/  LDG.E.U8 R10, desc[UR22][R28.64] ;  /* 0x000000161c0a7981 */ /* 0x000762000c1e1100 */
[-C--:B------:R-:W-:Y:S01]  /*0660*/  LEA.HI.X.SX32 R31, R32, R3.reuse, 0x1, P1 ;  /* 0x00000003201f7211 */ /* 0x080fe200008f0eff */
[----:B------:R-:W-:Y:S01]  /*0670*/  IMAD R32, R11, 0x2, R20 ;  /* 0x000000020b207824 */ /* 0x000fe200078e0214 */
[----:B------:R-:W-:Y:S01]  /*0680*/  LEA.HI.X.SX32 R17, R18, R3, 0x1, P0 ;  /* 0x0000000312117211 */ /* 0x000fe200000f0eff */
[----:B------:R-:W5:Y:S01]  /*0690*/  LDG.E.U8 R4, desc[UR22][R4.64] ;  /* 0x0000001604047981 */ /* 0x000f62000c1e1100 */
[----:B------:R-:W-:-:S03]  /*06a0*/  IADD3 R18, P0, PT, R20, R9, RZ ;  /* 0x0000000914127210 */ /* 0x000fc60007f1e0ff */
[----:B------:R-:W5:Y:S01]  /*06b0*/  LDG.E.U8 R8, desc[UR22][R14.64] ;  /* 0x000000160e087981 */ /* 0x000f62000c1e1100 */
[----:B------:R-:W-:Y:S01]  /*06c0*/  LEA.HI.X.SX32 R19, R20, R3, 0x1, P0 ;  /* 0x0000000314137211 */ /* 0x000fe200000f0eff */
[----:B---3--:R-:W-:Y:S01]  /*06d0*/  IMAD R28, R11, 0x2, R32 ;  /* 0x000000020b1c7824 */ /* 0x008fe200078e0220 */
[C---:B------:R-:W-:Y:S01]  /*06e0*/  IADD3 R20, P0, PT, R32.reuse, R9, RZ ;  /* 0x0000000920147210 */ /* 0x040fe20007f1e0ff */
[----:B------:R-:W5:Y:S04]  /*06f0*/  LDG.E.U8 R6, desc[UR22][R6.64] ;  /* 0x0000001606067981 */ /* 0x000f68000c1e1100 */
[----:B------:R-:W5:Y:S01]  /*0700*/  LDG.E.U8 R5, desc[UR22][R12.64] ;  /* 0x000000160c057981 */ /* 0x000f62000c1e1100 */
[----:B------:R-:W-:Y:S02]  /*0710*/  LEA.HI.X.SX32 R21, R32, R3, 0x1, P0 ;  /* 0x0000000320157211 */ /* 0x000fe400000f0eff */
[C---:B------:R-:W-:Y:S01]  /*0720*/  IADD3 R32, P0, PT, R28.reuse, R9, RZ ;  /* 0x000000091c207210 */ /* 0x040fe20007f1e0ff */
[----:B------:R-:W5:Y:S04]  /*0730*/  LDG.E.U8 R14, desc[UR22][R34.64] ;  /* 0x00000016220e7981 */ /* 0x000f68000c1e1100 */
[----:B------:R-:W5:Y:S04]  /*0740*/  LDG.E.U8 R16, desc[UR22][R16.64] ;  /* 0x0000001610107981 */ /* 0x000f68000c1e1100 */
[----:B------:R3:W5:Y:S01]  /*0750*/  LDG.E.U8 R12, desc[UR22][R30.64] ;  /* 0x000000161e0c7981 */ /* 0x000762000c1e1100 */
[----:B------:R-:W-:-:S03]  /*0760*/  LEA.HI.X.SX32 R33, R28, R3, 0x1, P0 ;  /* 0x000000031c217211 */ /* 0x000fc600000f0eff */
[----:B------:R-:W5:Y:S04]  /*0770*/  LDG.E.U8 R20, desc[UR22][R20.64] ;  /* 0x0000001614147981 */ /* 0x000f68000c1e1100 */
[----:B------:R-:W5:Y:S01]  /*0780*/  LDG.E.U8 R7, desc[UR22][R32.64] ;  /* 0x0000001620077981 */ /* 0x000f62000c1e1100 */
[----:B---3--:R-:W-:-:S03]  /*0790*/  IMAD R30, R11, 0x4, R28 ;  /* 0x000000040b1e7824 */ /* 0x008fc600078e021c */
[----:B------:R-:W5:Y:S01]  /*07a0*/  LDG.E.U8 R18, desc[UR22][R18.64] ;  /* 0x0000001612127981 */ /* 0x000f62000c1e1100 */
[----:B------:R-:W-:Y:S01]  /*07b0*/  IMAD R34, R11, 0x2, R30 ;  /* 0x000000020b227824 */ /* 0x000fe200078e021e */
[----:B------:R-:W-:-:S03]  /*07c0*/  IADD3 R28, P0, PT, R30, R9, RZ ;  /* 0x000000091e1c7210 */ /* 0x000fc60007f1e0ff */
[C---:B------:R-:W-:Y:S01]  /*07d0*/  IMAD R38, R11.reuse, 0x2, R34 ;  /* 0x000000020b267824 */ /* 0x040fe200078e0222 */
[----:B------:R-:W-:Y:S02]  /*07e0*/  LEA.HI.X.SX32 R29, R30, R3, 0x1, P0 ;  /* 0x000000031e1d7211 */ /* 0x000fe400000f0eff */
[-C--:B------:R-:W-:Y:S01]  /*07f0*/  IADD3 R30, P0, PT, R34, R9.reuse, RZ ;  /* 0x00000009221e7210 */ /* 0x080fe20007f1e0ff */
[C---:B------:R-:W-:Y:S01]  /*0800*/  IMAD R40, R11.reuse, 0x2, R38 ;  /* 0x000000020b287824 */ /* 0x040fe200078e0226 */
[----:B------:R-:W-:Y:S01]  /*0810*/  IADD3 R36, P1, PT, R38, R9, RZ ;  /* 0x0000000926247210 */ /* 0x000fe20007f3e0ff */
[----:B------:R-:W5:Y:S01]  /*0820*/  LDG.E.U8 R28, desc[UR22][R28.64] ;  /* 0x000000161c1c7981 */ /* 0x000f62000c1e1100 */
[-C--:B------:R-:W-:Y:S01]  /*0830*/  LEA.HI.X.SX32 R31, R34, R3.reuse, 0x1, P0 ;  /* 0x00000003221f7211 */ /* 0x080fe200000f0eff */
[C---:B------:R-:W-:Y:S01]  /*0840*/  IMAD R42, R11.reuse, 0x2, R40 ;  /* 0x000000020b2a7824 */ /* 0x040fe200078e0228 */
[----:B------:R-:W-:Y:S02]  /*0850*/  LEA.HI.X.SX32 R37, R38, R3, 0x1, P1 ;  /* 0x0000000326257211 */ /* 0x000fe400008f0eff */
[C---:B------:R-:W-:Y:S01]  /*0860*/  IADD3 R38, P0, PT, R40.reuse, R9, RZ ;  /* 0x0000000928267210 */ /* 0x040fe20007f1e0ff */
[----:B------:R-:W5:Y:S03]  /*0870*/  LDG.E.U8 R30, desc[UR22][R30.64] ;  /* 0x000000161e1e7981 */ /* 0x000f66000c1e1100 */
[----:B------:R-:W-:Y:S01]  /*0880*/  LEA.HI.X.SX32 R39, R40, R3, 0x1, P0 ;  /* 0x0000000328277211 */ /* 0x000fe200000f0eff */
[C---:B------:R-:W-:Y:S01]  /*0890*/  IMAD R40, R11.reuse, 0x2, R42 ;  /* 0x000000020b287824 */ /* 0x040fe200078e022a */
[C---:B------:R-:W-:Y:S01]  /*08a0*/  IADD3 R34, P0, PT, R42.reuse, R9, RZ ;  /* 0x000000092a227210 */ /* 0x040fe20007f1e0ff */
[----:B------:R-:W5:Y:S03]  /*08b0*/  LDG.E.U8 R13, desc[UR22][R36.64] ;  /* 0x00000016240d7981 */ /* 0x000f66000c1e1100 */
[----:B------:R-:W-:Y:S01]  /*08c0*/  LEA.HI.X.SX32 R35, R42, R3, 0x1, P0 ;  /* 0x000000032a237211 */ /* 0x000fe200000f0eff */
[C---:B------:R-:W-:Y:S01]  /*08d0*/  IMAD R42, R11.reuse, 0x2, R40 ;  /* 0x000000020b2a7824 */ /* 0x040fe200078e0228 */
[-C--:B------:R-:W-:Y:S01]  /*08e0*/  IADD3 R44, P0, PT, R40, R9.reuse, RZ ;  /* 0x00000009282c7210 */ /* 0x080fe20007f1e0ff */
[----:B------:R3:W5:Y:S02]  /*08f0*/  LDG.E.U8 R32, desc[UR22][R38.64] ;  /* 0x0000001626207981 */ /* 0x000764000c1e1100 */
[C---:B------:R-:W-:Y:S01]  /*0900*/  IMAD R48, R11.reuse, 0x4, R42 ;  /* 0x000000040b307824 */ /* 0x040fe200078e022a */
[C---:B------:R-:W-:Y:S01]  /*0910*/  IADD3 R46, P1, PT, R42.reuse, R9, RZ ;  /* 0x000000092a2e7210 */ /* 0x040fe20007f3e0ff */
[----:B------:R-:W5:Y:S03]  /*0920*/  LDG.E.U8 R34, desc[UR22][R34.64] ;  /* 0x0000001622227981 */ /* 0x000f66000c1e1100 */
[-C--:B------:R-:W-:Y:S01]  /*0930*/  LEA.HI.X.SX32 R47, R42, R3.reuse, 0x1, P1 ;  /* 0x000000032a2f7211 */ /* 0x080fe200008f0eff */
[----:B------:R-:W-:Y:S01]  /*0940*/  IMAD R42, R11, 0x2, R48 ;  /* 0x000000020b2a7824 */ /* 0x000fe200078e0230 */
[----:B------:R-:W-:-:S02]  /*0950*/  LEA.HI.X.SX32 R45, R40, R3, 0x1, P0 ;  /* 0x00000003282d7211 */ /* 0x000fc400000f0eff */
[C---:B------:R-:W-:Y:S01]  /*0960*/  IADD3 R40, P0, PT, R48.reuse, R9, RZ ;  /* 0x0000000930287210 */ /* 0x040fe20007f1e0ff */
[C---:B------:R-:W-:Y:S01]  /*0970*/  IMAD R52, R11.reuse, 0x2, R42 ;  /* 0x000000020b347824 */ /* 0x040fe200078e022a */
[----:B------:R4:W5:Y:S02]  /*0980*/  LDG.E.U8 R15, desc[UR22][R46.64] ;  /* 0x000000162e0f7981 */ /* 0x000964000c1e1100 */
[----:B------:R-:W-:Y:S01]  /*0990*/  LEA.HI.X.SX32 R41, R48, R3, 0x1, P0 ;  /* 0x0000000330297211 */ /* 0x000fe200000f0eff */
[C---:B------:R-:W-:Y:S01]  /*09a0*/  IMAD R54, R11.reuse, 0x2, R52 ;  /* 0x000000020b367824 */ /* 0x040fe200078e0234 */
[C---:B---3--:R-:W-:Y:S01]  /*09b0*/  IADD3 R38, P0, PT, R42.reuse, R9, RZ ;  /* 0x000000092a267210 */ /* 0x048fe20007f1e0ff */
[----:B------:R-:W5:Y:S02]  /*09c0*/  LDG.E.U8 R36, desc[UR22][R44.64] ;  /* 0x000000162c247981 */ /* 0x000f64000c1e1100 */
[C---:B------:R-:W-:Y:S01]  /*09d0*/  IMAD R56, R11.reuse, 0x2, R54 ;  /* 0x000000020b387824 */ /* 0x040fe200078e0236 */
[----:B------:R-:W-:Y:S01]  /*09e0*/  LEA.HI.X.SX32 R39, R42, R3, 0x1, P0 ;  /* 0x000000032a277211 */ /* 0x000fe200000f0eff */
[----:B------:R-:W5:Y:S01]  /*09f0*/  LDG.E.U8 R40, desc[UR22][R40.64] ;  /* 0x0000001628287981 */ /* 0x000f62000c1e1100 */
[-C--:B------:R-:W-:Y:S01]  /*0a00*/  IADD3 R48, P0, PT, R52, R9.reuse, RZ ;  /* 0x0000000934307210 */ /* 0x080fe20007f1e0ff */
[----:B----4-:R-:W-:Y:S01]  /*0a10*/  IMAD R46, R11, 0x2, R56 ;  /* 0x000000020b2e7824 */ /* 0x010fe200078e0238 */
[----:B------:R-:W-:Y:S01]  /*0a20*/  IADD3 R50, P1, PT, R54, R9, RZ ;  /* 0x0000000936327210 */ /* 0x000fe20007f3e0ff */
[----:B------:R3:W5:Y:S01]  /*0a30*/  LDG.E.U8 R42, desc[UR22][R38.64] ;  /* 0x00000016262a7981 */ /* 0x000762000c1e1100 */
[----:B------:R-:W-:-:S02]  /*0a40*/  LEA.HI.X.SX32 R49, R52, R3, 0x1, P0 ;  /* 0x0000000334317211 */ /* 0x000fc400000f0eff */
[----:B------:R-:W-:Y:S01]  /*0a50*/  IADD3 R52, P0, PT, R56, R9, RZ ;  /* 0x0000000938347210 */ /* 0x000fe20007f1e0ff */
[C---:B------:R-:W-:Y:S01]  /*0a60*/  IMAD R58, R11.reuse, 0x2, R46 ;  /* 0x000000020b3a7824 */ /* 0x040fe200078e022e */
[-C--:B------:R-:W-:Y:S01]  /*0a70*/  LEA.HI.X.SX32 R51, R54, R3.reuse, 0x1, P1 ;  /* 0x0000000336337211 */ /* 0x080fe200008f0eff */
[----:B------:R-:W5:Y:S01]  /*0a80*/  LDG.E.U8 R17, desc[UR22][R48.64] ;  /* 0x0000001630117981 */ /* 0x000f62000c1e1100 */
[----:B------:R-:W-:Y:S01]  /*0a90*/  LEA.HI.X.SX32 R53, R56, R3, 0x1, P0 ;  /* 0x0000000338357211 */ /* 0x000fe200000f0eff */
[C---:B------:R-:W-:Y:S01]  /*0aa0*/  IMAD R60, R11.reuse, 0x4, R58 ;  /* 0x000000040b3c7824 */ /* 0x040fe200078e023a */
[C---:B------:R-:W-:Y:S01]  /*0ab0*/  IADD3 R54, P0, PT, R46.reuse, R9, RZ ;  /* 0x000000092e367210 */ /* 0x040fe20007f1e0ff */
[----:B------:R4:W5:Y:S02]  /*0ac0*/  LDG.E.U8 R44, desc[UR22][R50.64] ;  /* 0x00000016322c7981 */ /* 0x000964000c1e1100 */
[----:B------:R-:W-:Y:S01]  /*0ad0*/  IMAD R62, R11, 0x2, R60 ;  /* 0x000000020b3e7824 */ /* 0x000fe200078e023c */
[----:B------:R-:W-:-:S02]  /*0ae0*/  LEA.HI.X.SX32 R55, R46, R3, 0x1, P0 ;  /* 0x000000032e377211 */ /* 0x000fc400000f0eff */
[C---:B---3--:R-:W-:Y:S01]  /*0af0*/  IADD3 R38, P0, PT, R58.reuse, R9, RZ ;  /* 0x000000093a267210 */ /* 0x048fe20007f1e0ff */
[----:B------:R3:W5:Y:S03]  /*0b00*/  LDG.E.U8 R46, desc[UR22][R52.64] ;  /* 0x00000016342e7981 */ /* 0x000766000c1e1100 */
[----:B------:R-:W-:Y:S01]  /*0b10*/  LEA.HI.X.SX32 R39, R58, R3, 0x1, P0 ;  /* 0x000000033a277211 */ /* 0x000fe200000f0eff */
[----:B------:R0:W5:Y:S01]  /*0b20*/  LDG.E.U8 R48, desc[UR22][R54.64] ;  /* 0x0000001636307981 */ /* 0x000162000c1e1100 */
[-C--:B------:R-:W-:Y:S02]  /*0b30*/  IADD3 R58, P0, PT, R62, R9.reuse, RZ ;  /* 0x000000093e3a7210 */ /* 0x080fe40007f1e0ff */
[----:B------:R-:W-:Y:S01]  /*0b40*/  IADD3 R56, P1, PT, R60, R9, RZ ;  /* 0x000000093c387210 */ /* 0x000fe20007f3e0ff */
[----:B------:R0:W5:Y:S01]  /*0b50*/  LDG.E.U8 R19, desc[UR22][R38.64] ;  /* 0x0000001626137981 */ /* 0x000162000c1e1100 */
[----:B------:R-:W-:-:S05]  /*0b60*/  LEA.HI.X.SX32 R59, R62, R3, 0x1, P0 ;  /* 0x000000033e3b7211 */ /* 0x000fca00000f0eff */
[----:B------:R-:W5:Y:S01]  /*0b70*/  LDG.E.U8 R58, desc[UR22][R58.64] ;  /* 0x000000163a3a7981 */ /* 0x000f62000c1e1100 */
[----:B------:R-:W-:Y:S01]  /*0b80*/  LEA.HI.X.SX32 R57, R60, R3, 0x1, P1 ;  /* 0x000000033c397211 */ /* 0x000fe200008f0eff */
[----:B------:R-:W-:-:S04]  /*0b90*/  IMAD R60, R11, 0x2, R62 ;  /* 0x000000020b3c7824 */ /* 0x000fc800078e023e */
[C---:B------:R-:W-:Y:S01]  /*0ba0*/  IMAD R62, R11.reuse, 0x2, R60 ;  /* 0x000000020b3e7824 */ /* 0x040fe200078e023c */
[C---:B----4-:R-:W-:Y:S01]  /*0bb0*/  IADD3 R50, P0, PT, R60.reuse, R9, RZ ;  /* 0x000000093c327210 */ /* 0x050fe20007f1e0ff */
[----:B------:R4:W5:Y:S03]  /*0bc0*/  LDG.E.U8 R66, desc[UR22][R56.64] ;  /* 0x0000001638427981 */ /* 0x000966000c1e1100 */
[----:B------:R-:W-:Y:S01]  /*0bd0*/  LEA.HI.X.SX32 R51, R60, R3, 0x1, P0 ;  /* 0x000000033c337211 */ /* 0x000fe200000f0eff */
[----:B------:R-:W-:-:S04]  /*0be0*/  IMAD R60, R11, 0x2, R62 ;  /* 0x000000020b3c7824 */ /* 0x000fc800078e023e */
[C---:B------:R-:W-:Y:S01]  /*0bf0*/  IMAD R64, R11.reuse, 0x2, R60 ;  /* 0x000000020b407824 */ /* 0x040fe200078e023c */
[-C--:B---3--:R-:W-:Y:S01]  /*0c00*/  IADD3 R52, P0, PT, R62, R9.reuse, RZ ;  /* 0x000000093e347210 */ /* 0x088fe20007f1e0ff */
[----:B------:R3:W5:Y:S03]  /*0c10*/  LDG.E.U8 R51, desc[UR22][R50.64] ;  /* 0x0000001632337981 */ /* 0x000766000c1e1100 */
[----:B0-----:R-:W-:Y:S02]  /*0c20*/  IADD3 R54, P1, PT, R64, R9, RZ ;  /* 0x0000000940367210 */ /* 0x001fe40007f3e0ff */
[-C--:B------:R-:W-:Y:S01]  /*0c30*/  LEA.HI.X.SX32 R53, R62, R3.reuse, 0x1, P0 ;  /* 0x000000033e357211 */ /* 0x080fe200000f0eff */
[----:B------:R-:W-:Y:S01]  /*0c40*/  IMAD R62, R11, 0x2, R64 ;  /* 0x000000020b3e7824 */ /* 0x000fe200078e0240 */
[----:B------:R-:W-:Y:S02]  /*0c50*/  LEA.HI.X.SX32 R55, R64, R3, 0x1, P1 ;  /* 0x0000000340377211 */ /* 0x000fe400008f0eff */
[----:B------:R-:W0:Y:S01]  /*0c60*/  LDC.64 R64, c[0x0][0x3c0] ;  /* 0x0000f000ff407b82 */ /* 0x000e220000000a00 */
[----:B------:R-:W-:-:S02]  /*0c70*/  IADD3 R38, P0, PT, R60, R9, RZ ;  /* 0x000000093c267210 */ /* 0x000fc40007f1e0ff */
[----:B------:R-:W-:Y:S01]  /*0c80*/  SHF.R.U32.HI R11, RZ, 0x5, R0 ;  /* 0x00000005ff0b7819 */ /* 0x000fe20000011600 */
[----:B------:R-:W5:Y:S01]  /*0c90*/  LDG.E.U8 R68, desc[UR22][R54.64] ;  /* 0x0000001636447981 */ /* 0x000f62000c1e1100 */
[----:B------:R-:W-:Y:S02]  /*0ca0*/  LEA.HI.X.SX32 R39, R60, R3, 0x1, P0 ;  /* 0x000000033c277211 */ /* 0x000fe400000f0eff */
[C---:B----4-:R-:W-:Y:S01]  /*0cb0*/  IADD3 R56, P0, PT, R62.reuse, R9, RZ ;  /* 0x000000093e387210 */ /* 0x050fe20007f1e0ff */
[----:B------:R-:W5:Y:S03]  /*0cc0*/  LDG.E.U8 R60, desc[UR22][R52.64] ;  /* 0x00000016343c7981 */ /* 0x000f66000c1e1100 */
[----:B------:R-:W-:Y:S02]  /*0cd0*/  LEA.HI.X.SX32 R57, R62, R3, 0x1, P0 ;  /* 0x000000033e397211 */ /* 0x000fe400000f0eff */
[----:B------:R4:W5:Y:S01]  /*0ce0*/  LDG.E.U8 R62, desc[UR22][R38.64] ;  /* 0x00000016263e7981 */ /* 0x000962000c1e1100 */
[----:B------:R-:W-:Y:S01]  /*0cf0*/  LOP3.LUT R3, R0, 0x3f, RZ, 0xc0, !PT ;  /* 0x0000003f00037812 */ /* 0x000fe200078ec0ff */
[----:B0-----:R-:W-:-:S02]  /*0d00*/  IMAD R24, R24, R65, RZ ;  /* 0x0000004118187224 */ /* 0x001fc400078e02ff */
[----:B------:R0:W5:Y:S02]  /*0d10*/  LDG.E.U8 R57, desc[UR22][R56.64] ;  /* 0x0000001638397981 */ /* 0x000164000c1e1100 */
[----:B---3--:R-:W-:-:S04]  /*0d20*/  IMAD R50, R65, 0x2, R24 ;  /* 0x0000000241327824 */ /* 0x008fc800078e0218 */
[----:B----4-:R-:W-:Y:S02]  /*0d30*/  IMAD R38, R65, 0x2, R50 ;  /* 0x0000000241267824 */ /* 0x010fe400078e0232 */
[----:B------:R-:W-:Y:S02]  /*0d40*/  IMAD R9, R3, UR4, RZ ;  /* 0x0000000403097c24 */ /* 0x000fe4000f8e02ff */
[----:B------:R-:W-:Y:S02]  /*0d50*/  IMAD R52, R65, 0x2, R38 ;  /* 0x0000000241347824 */ /* 0x000fe400078e0226 */
[----:B------:R-:W-:Y:S01]  /*0d60*/  IMAD R3, R64, UR10, RZ ;  /* 0x0000000a40037c24 */ /* 0x000fe2000f8e02ff */
[----:B------:R-:W-:Y:S01]  /*0d70*/  R2UR UR21, R11 ;  /* 0x000000000b1572ca */ /* 0x000fe200000e0000 */
[----:B------:R-:W-:Y:S01]  /*0d80*/  IMAD R54, R65, 0x2, R52 ;  /* 0x0000000241367824 */ /* 0x000fe200078e0234 */
[----:B------:R-:W-:Y:S02]  /*0d90*/  SHF.R.S32.HI R11, RZ, 0x1f, R9 ;  /* 0x0000001fff0b7819 */ /* 0x000fe40000011409 */
[----:B-1----:R-:W-:-:S02]  /*0da0*/  IADD3 R91, P0, P1, R9, R70, R3 ;  /* 0x00000046095b7210 */ /* 0x002fc4000791e003 */
[----:B0-----:R-:W-:Y:S01]  /*0db0*/  SHF.R.S32.HI R56, RZ, 0x1f, R3 ;  /* 0x0000001fff387819 */ /* 0x001fe20000011403 */
[----:B------:R-:W-:Y:S02]  /*0dc0*/  IMAD R3, R22, R65, RZ ;  /* 0x0000004116037224 */ /* 0x000fe400078e02ff */
[----:B------:R-:W-:Y:S01]  /*0dd0*/  IMAD R22, R65, 0x2, R54 ;  /* 0x0000000241167824 */ /* 0x000fe200078e0236 */
[----:B------:R-:W-:Y:S01]  /*0de0*/  IADD3.X R11, PT, PT, R11, R71, R56, P0, P1 ;  /* 0x000000470b0b7210 */ /* 0x000fe200007e2438 */
[----:B------:R-:W-:Y:S01]  /*0df0*/  IMAD R9, R26, R65, RZ ;  /* 0x000000411a097224 */ /* 0x000fe200078e02ff */
[CC--:B------:R-:W-:Y:S01]  /*0e00*/  IADD3 R120, P0, PT, R24.reuse, R91.reuse, RZ ;  /* 0x0000005b18787210 */ /* 0x0c0fe20007f1e0ff */
[----:B------:R-:W-:Y:S01]  /*0e10*/  IMAD R26, R65, 0x2, R22 ;  /* 0x00000002411a7824 */ /* 0x000fe200078e0216 */
[----:B------:R-:W-:Y:S02]  /*0e20*/  IADD3 R106, P1, PT, R3, R91, RZ ;  /* 0x0000005b036a7210 */ /* 0x000fe40007f3e0ff */
[-C--:B------:R-:W-:Y:S01]  /*0e30*/  LEA.HI.X.SX32 R121, R24, R11.reuse, 0x1, P0 ;  /* 0x0000000b18797211 */ /* 0x080fe200000f0eff */
[----:B------:R-:W-:Y:S01]  /*0e40*/  IMAD R24, R65, 0x4, R26 ;  /* 0x0000000441187824 */ /* 0x000fe200078e021a */
[----:B------:R-:W-:-:S02]  /*0e50*/  LEA.HI.X.SX32 R107, R3, R11, 0x1, P1 ;  /* 0x0000000b036b7211 */ /* 0x000fc400008f0eff */
[-C--:B------:R-:W-:Y:S01]  /*0e60*/  IADD3 R116, P1, PT, R38, R91.reuse, RZ ;  /* 0x0000005b26747210 */ /* 0x080fe20007f3e0ff */
[----:B------:R-:W-:Y:S01]  /*0e70*/  IMAD R56, R65, 0x2, R24 ;  /* 0x0000000241387824 */ /* 0x000fe200078e0218 */
[-C--:B------:R-:W-:Y:S02]  /*0e80*/  IADD3 R88, P2, PT, R9, R91.reuse, RZ ;  /* 0x0000005b09587210 */ /* 0x080fe40007f5e0ff */
[----:B------:R-:W-:Y:S02]  /*0e90*/  IADD3 R118, P0, PT, R50, R91, RZ ;  /* 0x0000005b32767210 */ /* 0x000fe40007f1e0ff */
[-C--:B------:R-:W-:Y:S01]  /*0ea0*/  LEA.HI.X.SX32 R117, R38, R11.reuse, 0x1, P1 ;  /* 0x0000000b26757211 */ /* 0x080fe200008f0eff */
[----:B------:R-:W-:Y:S01]  /*0eb0*/  IMAD R38, R65, 0x2, R56 ;  /* 0x0000000241267824 */ /* 0x000fe200078e0238 */
[----:B------:R-:W-:Y:S02]  /*0ec0*/  LEA.HI.X.SX32 R89, R9, R11, 0x1, P2 ;  /* 0x0000000b09597211 */ /* 0x000fe400010f0eff */
[----:B------:R-:W-:-:S02]  /*0ed0*/  IADD3 R114, P2, PT, R52, R91, RZ ;  /* 0x0000005b34727210 */ /* 0x000fc40007f5e0ff */
[----:B------:R-:W-:Y:S01]  /*0ee0*/  LEA.HI.X.SX32 R119, R50, R11, 0x1, P0 ;  /* 0x0000000b32777211 */ /* 0x000fe200000f0eff */
[C---:B------:R-:W-:Y:S01]  /*0ef0*/  IMAD R50, R65.reuse, 0x2, R38 ;  /* 0x0000000241327824 */ /* 0x040fe200078e0226 */
[----:B------:R-:W-:Y:S02]  /*0f00*/  IADD3 R110, P1, PT, R22, R91, RZ ;  /* 0x0000005b166e7210 */ /* 0x000fe40007f3e0ff */
[----:B------:R-:W-:Y:S02]  /*0f10*/  LEA.HI.X.SX32 R115, R52, R11, 0x1, P2 ;  /* 0x0000000b34737211 */ /* 0x000fe400010f0eff */
[----:B------:R-:W-:Y:S02]  /*0f20*/  IADD3 R108, P2, PT, R26, R91, RZ ;  /* 0x0000005b1a6c7210 */ /* 0x000fe40007f5e0ff */
[-C--:B------:R-:W-:Y:S01]  /*0f30*/  LEA.HI.X.SX32 R111, R22, R11.reuse, 0x1, P1 ;  /* 0x0000000b166f7211 */ /* 0x080fe200008f0eff */
[----:B------:R-:W-:Y:S01]  /*0f40*/  IMAD R22, R65, 0x2, R50 ;  /* 0x0000000241167824 */ /* 0x000fe200078e0232 */
[----:B------:R-:W-:-:S02]  /*0f50*/  LEA.HI.X.SX32 R109, R26, R11, 0x1, P2 ;  /* 0x0000000b1a6d7211 */ /* 0x000fc400010f0eff */
[-C--:B------:R-:W-:Y:S01]  /*0f60*/  IADD3 R112, P0, PT, R54, R91.reuse, RZ ;  /* 0x0000005b36707210 */ /* 0x080fe20007f1e0ff */
[C---:B------:R-:W-:Y:S01]  /*0f70*/  IMAD R26, R65.reuse, 0x2, R22 ;  /* 0x00000002411a7824 */ /* 0x040fe200078e0216 */
[----:B------:R-:W-:Y:S02]  /*0f80*/  IADD3 R102, P1, PT, R56, R91, RZ ;  /* 0x0000005b38667210 */ /* 0x000fe40007f3e0ff */
[----:B------:R-:W-:Y:S01]  /*0f90*/  LEA.HI.X.SX32 R113, R54, R11, 0x1, P0 ;  /* 0x0000000b36717211 */ /* 0x000fe200000f0eff */
[----:B------:R-:W-:Y:S01]  /*0fa0*/  IMAD R3, R65, 0x2, R26 ;  /* 0x0000000241037824 */ /* 0x000fe200078e021a */
[-C--:B------:R-:W-:Y:S02]  /*0fb0*/  IADD3 R104, P0, PT, R24, R91.reuse, RZ ;  /* 0x0000005b18687210 */ /* 0x080fe40007f1e0ff */
[----:B------:R-:W-:Y:S02]  /*0fc0*/  IADD3 R100, P2, PT, R38, R91, RZ ;  /* 0x0000005b26647210 */ /* 0x000fe40007f5e0ff */
[----:B------:R-:W-:-:S02]  /*0fd0*/  LEA.HI.X.SX32 R105, R24, R11, 0x1, P0 ;  /* 0x0000000b18697211 */ /* 0x000fc400000f0eff */
[-C--:B------:R-:W-:Y:S02]  /*0fe0*/  LEA.HI.X.SX32 R103, R56, R11.reuse, 0x1, P1 ;  /* 0x0000000b38677211 */ /* 0x080fe400008f0eff */
[----:B------:R-:W-:Y:S02]  /*0ff0*/  LEA.HI.X.SX32 R101, R38, R11, 0x1, P2 ;  /* 0x0000000b26657211 */ /* 0x000fe400010f0eff */
[-C--:B------:R-:W-:Y:S02]  /*1000*/  IADD3 R90, P3, PT, R3, R91.reuse, RZ ;  /* 0x0000005b035a7210 */ /* 0x080fe40007f7e0ff */
[-C--:B------:R-:W-:Y:S02]  /*1010*/  IADD3 R98, P0, PT, R50, R91.reuse, RZ ;  /* 0x0000005b32627210 */ /* 0x080fe40007f1e0ff */
[-C--:B------:R-:W-:Y:S02]  /*1020*/  IADD3 R96, P1, PT, R22, R91.reuse, RZ ;  /* 0x0000005b16607210 */ /* 0x080fe40007f3e0ff */
[----:B------:R-:W-:-:S02]  /*1030*/  IADD3 R94, P2, PT, R26, R91, RZ ;  /* 0x0000005b1a5e7210 */ /* 0x000fc40007f5e0ff */
[----:B--2---:R-:W-:Y:S02]  /*1040*/  R2UR UR29, R23 ;  /* 0x00000000171d72ca */ /* 0x004fe400000e0000 */
[-C--:B------:R-:W-:Y:S02]  /*1050*/  LEA.HI.X.SX32 R91, R3, R11.reuse, 0x1, P3 ;  /* 0x0000000b035b7211 */ /* 0x080fe400018f0eff */
[-C--:B------:R-:W-:Y:S02]  /*1060*/  LEA.HI.X.SX32 R99, R50, R11.reuse, 0x1, P0 ;  /* 0x0000000b32637211 */ /* 0x080fe400000f0eff */
[-C--:B------:R-:W-:Y:S02]  /*1070*/  LEA.HI.X.SX32 R97, R22, R11.reuse, 0x1, P1 ;  /* 0x0000000b16617211 */ /* 0x080fe400008f0eff */
[----:B------:R-:W-:Y:S02]  /*1080*/  LEA.HI.X.SX32 R95, R26, R11, 0x1, P2 ;  /* 0x0000000b1a5f7211 */ /* 0x000fe400010f0eff */
[----:B------:R-:W-:Y:S01]  /*1090*/  LOP3.LUT R3, R0, 0x7f, RZ, 0xc0, !PT ;  /* 0x0000007f00037812 */ /* 0x000fe200078ec0ff */
[----:B------:R-:W-:Y:S06]  /*10a0*/  @P5 BRA `(.L_x_5) ;  /* 0x0000000000185947 */ /* 0x000fec0003800000 */
[----:B------:R-:W-:Y:S01]  /*10b0*/  ELECT P0, URZ, PT ;  /* 0x0000000000ff782f */ /* 0x000fe20003800000 */
[----:B------:R-:W-:Y:S01]  /*10c0*/  IMAD.MOV.U32 R9, RZ, RZ, 0x1 ;  /* 0x00000001ff097424 */ /* 0x000fe200078e00ff */
[----:B------:R-:W-:Y:S01]  /*10d0*/  UMOV UR4, 0x40 ;  /* 0x0000004000047882 */ /* 0x000fe20000000000 */
[----:B------:R-:W-:Y:S01]  /*10e0*/  UVIRTCOUNT.DEALLOC.SMPOOL 0x80 ;  /* 0x000000800000784c */ /* 0x000fe20000000000 */
[----:B------:R-:W-:-:S09]  /*10f0*/  ULEA UR4, UR6, UR4, 0x18 ;  /* 0x0000000406047291 */ /* 0x000fd2000f8ec0ff */
[----:B------:R0:W-:Y:S03]  /*1100*/  @P0 STS.U8 [UR4], R9 ;  /* 0x00000009ff000988 */ /* 0x0001e60008000004 */
.L_x_5:
[----:B------:R-:W-:Y:S01]  /*1110*/  USHF.L.U32 UR4, UR21, 0x15, URZ ;  /* 0x0000001515047899 */ /* 0x000fe200080006ff */
[C---:B------:R-:W-:Y:S01]  /*1120*/  LOP3.LUT R39, R3.reuse, 0x10, RZ, 0x3c, !PT ;  /* 0x0000001003277812 */ /* 0x040fe200078e3cff */
[----:B-----5:R-:W-:Y:S01]  /*1130*/  STS.U8 [R3+UR11], R4 ;  /* 0x0000000403007988 */ /* 0x020fe2000800000b */
[C---:B------:R-:W-:Y:S01]  /*1140*/  LOP3.LUT R38, R3.reuse, 0x20, RZ, 0x3c, !PT ;  /* 0x0000002003267812 */ /* 0x040fe200078e3cff */
[----:B------:R-:W-:Y:S01]  /*1150*/  ULOP3.LUT UR4, UR4, 0x600000, URZ, 0xc0, !UPT ;  /* 0x0060000004047892 */ /* 0x000fe2000f8ec0ff */
[----:B------:R-:W-:Y:S01]  /*1160*/  LOP3.LUT R37, R3, 0x30, RZ, 0x3c, !PT ;  /* 0x0000003003257812 */ /* 0x000fe200078e3cff */
[----:B------:R1:W-:Y:S01]  /*1170*/  STS.U8 [R3+UR11+0x200], R18 ;  /* 0x0002001203007988 */ /* 0x0003e2000800000b */
[----:B------:R-:W-:Y:S01]  /*1180*/  LOP3.LUT P6, RZ, R0, 0x7f, RZ, 0xc0, !PT ;  /* 0x0000007f00ff7812 */ /* 0x000fe200078cc0ff */
[----:B------:R-:W-:Y:S02]  /*1190*/  UIADD3 UR12, UPT, UPT, UR29, UR4, URZ ;  /* 0x000000041d0c7290 */ /* 0x000fe4000fffe0ff */
[----:B------:R-:W-:Y:S01]  /*11a0*/  STS.U8 [R3+UR11+0x400], R28 ;  /* 0x0004001c03007988 */ /* 0x000fe2000800000b */
[----:B------:R-:W-:-:S03]  /*11b0*/  UMOV UR5, 0x1 ;  /* 0x0000000100057882 */ /* 0x000fc60000000000 */
[----:B------:R-:W-:Y:S04]  /*11c0*/  STS.U8 [R3+UR11+0x600], R34 ;  /* 0x0006002203007988 */ /* 0x000fe8000800000b */
[----:B------:R-:W-:Y:S04]  /*11d0*/  STS.U8 [R3+UR11+0x800], R40 ;  /* 0x0008002803007988 */ /* 0x000fe8000800000b */
[----:B------:R-:W-:Y:S01]  /*11e0*/  STS.U8 [R3+UR11+0xa00], R46 ;  /* 0x000a002e03007988 */ /* 0x000fe2000800000b */
[----:B------:R-:W-:Y:S01]  /*11f0*/  VOTEU.ALL UP0, P6 ;  /* 0x0000000000ff7886 */ /* 0x000fe20003000000 */
[----:B------:R-:W-:-:S02]  /*1200*/  VOTEU.ALL UP1, P6 ;  /* 0x0000000000ff7886 */ /* 0x000fc40003020000 */
[----:B------:R-:W-:Y:S04]  /*1210*/  STS.U8 [R3+UR11+0xc00], R66 ;  /* 0x000c004203007988 */ /* 0x000fe8000800000b */
[----:B------:R-:W-:Y:S01]  /*1220*/  STS.U8 [R3+UR11+0xe00], R62 ;  /* 0x000e003e03007988 */ /* 0x000fe2000800000b */
[----:B------:R-:W-:-:S04]  /*1230*/  @!UP0 UIADD3 UR6, UPT, UPT, -UR5, 0x100000, URZ ;  /* 0x0010000005068890 */ /* 0x000fc8000fffe1ff */
[----:B------:R-:W-:Y:S02]  /*1240*/  @!UP0 USHF.L.U32 UR7, UR6, 0xb, URZ ;  /* 0x0000000b06078899 */ /* 0x000fe400080006ff */
[----:B------:R-:W-:Y:S01]  /*1250*/  @!UP0 USHF.L.U32 UR6, UR6, 0x1, URZ ;  /* 0x0000000106068899 */ /* 0x000fe200080006ff */
[----:B------:R-:W2:Y:S01]  /*1260*/  LDCU.64 UR14, c[0x0][0x3d0] ;  /* 0x00007a00ff0e77ac */ /* 0x000ea20008000a00 */
[----:B------:R-:W-:Y:S01]  /*1270*/  PRMT R22, RZ, 0x7610, R22 ;  /* 0x00007610ff167816 */ /* 0x000fe20000000016 */
[----:B------:R3:W-:Y:S01]  /*1280*/  STS.U8 [R39+UR11+0x80], R6 ;  /* 0x0000800627007988 */ /* 0x0007e2000800000b */
[----:B------:R-:W-:Y:S01]  /*1290*/  PRMT R24, RZ, 0x7610, R24 ;  /* 0x00007610ff187816 */ /* 0x000fe20000000018 */
[----:B------:R-:W4:Y:S02]  /*12a0*/  LDC R35, c[0x0][0x3d8] ;  /* 0x0000f600ff237b82 */ /* 0x000f240000000800 */
[----:B------:R-:W-:Y:S04]  /*12b0*/  STS.U8 [R39+UR11+0x280], R20 ;  /* 0x0002801427007988 */ /* 0x000fe8000800000b */
[----:B------:R-:W-:Y:S01]  /*12c0*/  STS.U8 [R39+UR11+0x480], R30 ;  /* 0x0004801e27007988 */ /* 0x000fe2000800000b */
[----:B-1----:R-:W-:-:S02]  /*12d0*/  PRMT R18, RZ, 0x7610, R18 ;  /* 0x00007610ff127816 */ /* 0x002fc40000000012 */
[----:B---3--:R-:W-:Y:S01]  /*12e0*/  PRMT R6, RZ, 0x7610, R6 ;  /* 0x00007610ff067816 */ /* 0x008fe20000000006 */
[----:B------:R1:W-:Y:S04]  /*12f0*/  STS.U8 [R39+UR11+0x680], R36 ;  /* 0x0006802427007988 */ /* 0x0003e8000800000b */
[----:B------:R-:W-:Y:S04]  /*1300*/  STS.U8 [R39+UR11+0x880], R42 ;  /* 0x0008802a27007988 */ /* 0x000fe8000800000b */
[----:B------:R-:W-:Y:S01]  /*1310*/  STS.U8 [R39+UR11+0xa80], R48 ;  /* 0x000a803027007988 */ /* 0x000fe2000800000b */
[----:B-1----:R-:W-:-:S03]  /*1320*/  VIADD R36, R43, 0x40 ;  /* 0x000000402b247836 */ /* 0x002fc60000000000 */
[----:B------:R-:W-:Y:S02]  /*1330*/  STS.U8 [R39+UR11+0xc80], R58 ;  /* 0x000c803a27007988 */ /* 0x000fe4000800000b */
[----:B------:R-:W-:Y:S02]  /*1340*/  ISETP.GT.AND P0, PT, R36, RZ, PT ;  /* 0x000000ff2400720c */ /* 0x000fe40003f04270 */
[----:B------:R-:W-:Y:S04]  /*1350*/  STS.U8 [R39+UR11+0xe80], R68 ;  /* 0x000e804427007988 */ /* 0x000fe8000800000b */
        /* <DEDUP_REMOVED lines=8> */
[----:B------:R1:W-:Y:S04]  /*13e0*/  STS.U8 [R37+UR11+0x180], R16 ;  /* 0x0001801025007988 */ /* 0x0003e8000800000b */
[----:B------:R-:W-:Y:S04]  /*13f0*/  STS.U8 [R37+UR11+0x580], R32 ;  /* 0x0005802025007988 */ /* 0x000fe8000800000b */
[----:B------:R3:W-:Y:S01]  /*1400*/  STS.U8 [R37+UR11+0x980], R44 ;  /* 0x0009802c25007988 */ /* 0x0007e2000800000b */
[----:B-1----:R-:W-:-:S03]  /*1410*/  PRMT R16, RZ, 0x7610, R16 ;  /* 0x00007610ff107816 */ /* 0x002fc60000000010 */
[----:B------:R-:W-:Y:S04]  /*1420*/  STS.U8 [R37+UR11+0xd80], R60 ;  /* 0x000d803c25007988 */ /* 0x000fe8000800000b */
[----:B------:R1:W-:Y:S01]  /*1430*/  STS.U8 [R37+UR11+0x380], R8 ;  /* 0x0003800825007988 */ /* 0x0003e2000800000b */
[----:B------:R-:W-:Y:S01]  /*1440*/  STTM.16dp32bit_t0_t15.x32 tmem[UR12], RZ ;  /* 0x000000ff000079ed */ /* 0x000fe20008a8000c */
[----:B------:R-:W-:Y:S02]  /*1450*/  STTM.16dp32bit_t16_t31.x32 tmem[UR12+0x20], RZ ;  /* 0x000020ff000079ed */ /* 0x000fe40008aa000c */
[----:B------:R-:W-:Y:S01]  /*1460*/  STS.U8 [R37+UR11+0x780], R10 ;  /* 0x0007800a25007988 */ /* 0x000fe2000800000b */
[----:B------:R-:W-:Y:S01]  /*1470*/  PRMT R20, RZ, 0x7610, R20 ;  /* 0x00007610ff147816 */ /* 0x000fe20000000014 */
[----:B---3--:R-:W3:Y:S02]  /*1480*/  LDC.64 R44, c[0x0][0x390] ;  /* 0x0000e400ff2c7b82 */ /* 0x008ee40000000a00 */
[----:B------:R0:W-:Y:S04]  /*1490*/  STS.U8 [R37+UR11+0xb80], R12 ;  /* 0x000b800c25007988 */ /* 0x0001e8000800000b */
[----:B------:R0:W-:Y:S01]  /*14a0*/  STS.U8 [R37+UR11+0xf80], R14 ;  /* 0x000f800e25007988 */ /* 0x0001e2000800000b */
[----:B------:R-:W0:Y:S02]  /*14b0*/  FENCE.VIEW.ASYNC.T ;  /* 0x00000000000073c6 */ /* 0x000e240000000200 */
[----:B0-----:R-:W-:Y:S06]  /*14c0*/  BAR.SYNC.DEFER_BLOCKING 0x0 ;  /* 0x0000000000007b1d */ /* 0x001fec0000010000 */
[----:B------:R-:W0:Y:S02]  /*14d0*/  FENCE.VIEW.ASYNC.S ;  /* 0x00000000000073c6 */ /* 0x000e240000000000 */
[----:B0-----:R0:W0:Y:S02]  /*14e0*/  @!UP1 SYNCS.EXCH.64 URZ, [UR11+0x3000], UR6 ;  /* 0x003000060bff95b2 */ /* 0x0010240008000100 */
[----:B0-----:R-:W-:Y:S01]  /*14f0*/  BAR.SYNC.DEFER_BLOCKING 0x0 ;  /* 0x0000000000007b1d */ /* 0x001fe20000010000 */
[----:B-1----:R-:W-:-:S02]  /*1500*/  PRMT R8, RZ, 0x7610, R8 ;  /* 0x00007610ff087816 */ /* 0x002fc40000000008 */
[----:B------:R-:W-:Y:S02]  /*1510*/  PRMT R12, RZ, 0x7610, R12 ;  /* 0x00007610ff0c7816 */ /* 0x000fe4000000000c */
[----:B------:R-:W-:Y:S02]  /*1520*/  PRMT R7, RZ, 0x7610, R7 ;  /* 0x00007610ff077816 */ /* 0x000fe40000000007 */
[----:B------:R-:W-:Y:S02]  /*1530*/  PRMT R9, RZ, 0x7610, R9 ;  /* 0x00007610ff097816 */ /* 0x000fe40000000009 */
[----:B------:R-:W-:Y:S02]  /*1540*/  PRMT R11, RZ, 0x7610, R11 ;  /* 0x00007610ff0b7816 */ /* 0x000fe4000000000b */
[----:B------:R-:W-:Y:S02]  /*1550*/  PRMT R13, RZ, 0x7610, R13 ;  /* 0x00007610ff0d7816 */ /* 0x000fe4000000000d */
[----:B------:R-:W-:-:S02]  /*1560*/  PRMT R10, RZ, 0x7610, R10 ;  /* 0x00007610ff0a7816 */ /* 0x000fc4000000000a */
[----:B------:R-:W-:Y:S01]  /*1570*/  PRMT R14, RZ, 0x7610, R14 ;  /* 0x00007610ff0e7816 */ /* 0x000fe2000000000e */
[----:B------:R-:W4:Y:S01]  /*1580*/  @P0 LDG.E.U8 R22, desc[UR22][R96.64] ;  /* 0x0000001660160981 */ /* 0x000f22000c1e1100 */
[----:B------:R-:W-:Y:S02]  /*1590*/  PRMT R26, RZ, 0x7610, R26 ;  /* 0x00007610ff1a7816 */ /* 0x000fe4000000001a */
[----:B------:R-:W-:Y:S01]  /*15a0*/  PRMT R28, RZ, 0x7610, R28 ;  /* 0x00007610ff1c7816 */ /* 0x000fe2000000001c */
[----:B------:R-:W4:Y:S04]  /*15b0*/  @P0 LDG.E.U8 R6, desc[UR22][R120.64] ;  /* 0x0000001678060981 */ /* 0x000f28000c1e1100 */
        /* <DEDUP_REMOVED lines=13> */
[----:B------:R-:W4:Y:S01]  /*1690*/  @P0 LDG.E.U8 R28, desc[UR22][R88.64] ;  /* 0x00000016581c0981 */ /* 0x000f22000c1e1100 */
[----:B------:R-:W-:Y:S01]  /*16a0*/  LOP3.LUT R4, R0, 0x1f, RZ, 0xc0, !PT ;  /* 0x0000001f00047812 */ /* 0x000fe200078ec0ff */
[----:B--2---:R-:W-:-:S04]  /*16b0*/  UIMAD UR14, UR10, UR14, URZ ;  /* 0x0000000e0a0e72a4 */ /* 0x004fc8000f8e02ff */
[----:B------:R-:W-:Y:S01]  /*16c0*/  IMAD R5, R4, UR15, RZ ;  /* 0x0000000f04057c24 */ /* 0x000fe2000f8e02ff */
[----:B------:R-:W-:-:S04]  /*16d0*/  USHF.R.S32.HI UR4, URZ, 0x1f, UR14 ;  /* 0x0000001fff047899 */ /* 0x000fc8000801140e */
[----:B---3--:R-:W-:Y:S02]  /*16e0*/  IADD3 R44, P1, P2, R5, UR14, R44 ;  /* 0x0000000e052c7c10 */ /* 0x008fe4000fa3e02c */
[----:B------:R-:W-:Y:S01]  /*16f0*/  SHF.R.S32.HI R4, RZ, 0x1f, R5 ;  /* 0x0000001fff047819 */ /* 0x000fe20000011405 */
[----:B------:R-:W-:-:S04]  /*1700*/  @!UP0 UIADD3 UR6, UPT, UPT, -UR5, 0x100000, URZ ;  /* 0x0010000005068890 */ /* 0x000fc8000fffe1ff */
[----:B------:R-:W-:Y:S02]  /*1710*/  @!UP0 USHF.L.U32 UR7, UR6, 0xb, URZ ;  /* 0x0000000b06078899 */ /* 0x000fe400080006ff */
[----:B------:R-:W-:Y:S01]  /*1720*/  @!UP0 USHF.L.U32 UR6, UR6, 0x1, URZ ;  /* 0x0000000106068899 */ /* 0x000fe200080006ff */
[----:B------:R-:W-:Y:S02]  /*1730*/  IADD3.X R21, PT, PT, R4, UR4, R45, P1, P2 ;  /* 0x0000000404157c10 */ /* 0x000fe40008fe442d */
[----:B------:R-:W-:Y:S01]  /*1740*/  SHF.R.U32.HI R4, RZ, 0x5, R0 ;  /* 0x00000005ff047819 */ /* 0x000fe20000011600 */
[----:B------:R-:W-:-:S03]  /*1750*/  VOTEU.ALL UP1, P6 ;  /* 0x0000000000ff7886 */ /* 0x000fc60003020000 */
[----:B------:R-:W-:-:S05]  /*1760*/  SGXT.U32 R4, R4, 0x2 ;  /* 0x000000020404781a */ /* 0x000fca0000000000 */
[----:B------:R0:W1:Y:S01]  /*1770*/  @!UP1 SYNCS.EXCH.64 URZ, [UR11+0x3008], UR6 ;  /* 0x003008060bff95b2 */ /* 0x0000620008000100 */
[----:B----4-:R-:W-:Y:S01]  /*1780*/  IMAD R4, R4, R35, RZ ;  /* 0x0000002304047224 */ /* 0x010fe200078e02ff */
[----:B------:R-:W-:-:S04]  /*1790*/  @!UP0 UIADD3 UR4, UPT, UPT, -UR5, 0x100000, URZ ;  /* 0x0010000005048890 */ /* 0x000fc8000fffe1ff */
[----:B------:R-:W-:Y:S02]  /*17a0*/  @!UP0 USHF.L.U32 UR5, UR4, 0xb, URZ ;  /* 0x0000000b04058899 */ /* 0x000fe400080006ff */
[----:B------:R-:W-:Y:S01]  /*17b0*/  @!UP0 USHF.L.U32 UR4, UR4, 0x1, URZ ;  /* 0x0000000104048899 */ /* 0x000fe200080006ff */
[----:B------:R-:W-:Y:S01]  /*17c0*/  ISETP.EQ.U32.AND P1, PT, RZ, UR21, P0 ;  /* 0x00000015ff007c0c */ /* 0x000fe20008722070 */
[----:B------:R-:W-:Y:S01]  /*17d0*/  VOTEU.ALL UP1, P6 ;  /* 0x0000000000ff7886 */ /* 0x000fe20003020000 */
[----:B------:R-:W-:Y:S01]  /*17e0*/  IADD3 R86, P2, PT, R4, R44, RZ ;  /* 0x0000002c04567210 */ /* 0x000fe20007f5e0ff */
[----:B------:R-:W-:-:S03]  /*17f0*/  UIADD3 UR20, UPT, UPT, UR11, 0x2000, URZ ;  /* 0x000020000b147890 */ /* 0x000fc6000fffe0ff */
[----:B------:R-:W-:Y:S01]  /*1800*/  LEA.HI.X.SX32 R87, R4, R21, 0x1, P2 ;  /* 0x0000001504577211 */ /* 0x000fe200010f0eff */
[----:B------:R-:W-:Y:S01]  /*1810*/  UIADD3 UR13, UPT, UPT, UR29, 0x100000, URZ ;  /* 0x001000001d0d7890 */ /* 0x000fe2000fffe0ff */
[----:B------:R2:W-:Y:S02]  /*1820*/  STS.U8 [R3+UR11+0x1e00], R22 ;  /* 0x001e001603007988 */ /* 0x0005e4000800000b */
[----:B--2---:R-:W-:-:S04]  /*1830*/  IMAD R22, R35, 0x4, R4 ;  /* 0x0000000423167824 */ /* 0x004fc800078e0204 */
[C---:B------:R-:W-:Y:S01]  /*1840*/  IMAD R5, R35.reuse, 0x4, R22 ;  /* 0x0000000423057824 */ /* 0x040fe200078e0216 */
[----:B------:R-:W-:Y:S03]  /*1850*/  STS.U8 [R3+UR11+0x1800], R6 ;  /* 0x0018000603007988 */ /* 0x000fe6000800000b */
[C---:B------:R-:W-:Y:S01]  /*1860*/  IMAD R23, R35.reuse, 0x4, R5 ;  /* 0x0000000423177824 */ /* 0x040fe200078e0205 */
[----:B------:R-:W-:Y:S04]  /*1870*/  STS.U8 [R3+UR11+0x1a00], R16 ;  /* 0x001a001003007988 */ /* 0x000fe8000800000b */
[----:B------:R-:W-:Y:S04]  /*1880*/  STS.U8 [R3+UR11+0x1c00], R18 ;  /* 0x001c001203007988 */ /* 0x000fe8000800000b */
[----:B------:R2:W-:Y:S04]  /*1890*/  STS.U8 [R39+UR11+0x1e80], R24 ;  /* 0x001e801827007988 */ /* 0x0005e8000800000b */
[----:B------:R-:W-:Y:S04]  /*18a0*/  STS.U8 [R39+UR11+0x1880], R8 ;  /* 0x0018800827007988 */ /* 0x000fe8000800000b */
[----:B------:R-:W-:Y:S01]  /*18b0*/  STS.U8 [R39+UR11+0x1a80], R12 ;  /* 0x001a800c27007988 */ /* 0x000fe2000800000b */
[----:B--2---:R-:W-:-:S03]  /*18c0*/  IMAD R24, R35, 0x4, R23 ;  /* 0x0000000423187824 */ /* 0x004fc600078e0217 */
[----:B------:R2:W-:Y:S01]  /*18d0*/  STS.U8 [R39+UR11+0x1c80], R20 ;  /* 0x001c801427007988 */ /* 0x0005e2000800000b */
[----:B------:R-:W-:-:S03]  /*18e0*/  IADD3 R82, P2, PT, R5, R44, RZ ;  /* 0x0000002c05527210 */ /* 0x000fc60007f5e0ff */
[----:B------:R-:W-:Y:S01]  /*18f0*/  STS.U8 [R38+UR11+0x1900], R7 ;  /* 0x0019000726007988 */ /* 0x000fe2000800000b */
[----:B------:R-:W-:-:S03]  /*1900*/  IMAD R25, R35, 0x4, R24 ;  /* 0x0000000423197824 */ /* 0x000fc600078e0218 */
[----:B------:R-:W-:Y:S04]  /*1910*/  STS.U8 [R38+UR11+0x1b00], R9 ;  /* 0x001b000926007988 */ /* 0x000fe8000800000b */
[----:B------:R-:W-:Y:S04]  /*1920*/  STS.U8 [R38+UR11+0x1d00], R11 ;  /* 0x001d000b26007988 */ /* 0x000fe8000800000b */
[----:B------:R-:W-:Y:S04]  /*1930*/  STS.U8 [R38+UR11+0x1f00], R13 ;  /* 0x001f000d26007988 */ /* 0x000fe8000800000b */
[----:B------:R-:W-:Y:S04]  /*1940*/  STS.U8 [R37+UR11+0x1980], R10 ;  /* 0x0019800a25007988 */ /* 0x000fe8000800000b */
[----:B------:R-:W-:Y:S04]  /*1950*/  STS.U8 [R37+UR11+0x1b80], R14 ;  /* 0x001b800e25007988 */ /* 0x000fe8000800000b */
[----:B------:R3:W-:Y:S04]  /*1960*/  STS.U8 [R37+UR11+0x1d80], R26 ;  /* 0x001d801a25007988 */ /* 0x0007e8000800000b */
[----:B------:R0:W-:Y:S01]  /*1970*/  STS.U8 [R37+UR11+0x1f80], R28 ;  /* 0x001f801c25007988 */ /* 0x0001e2000800000b */
[----:B-1----:R1:W-:Y:S06]  /*1980*/  MEMBAR.ALL.CTA ;  /* 0x0000000000007992 */ /* 0x0023ec0000008000 */
[----:B-1----:R-:W-:Y:S04]  /*1990*/  FENCE.VIEW.ASYNC.S ;  /* 0x00000000000073c6 */ /* 0x002fe80000000000 */
[----:B------:R-:W1:Y:S02]  /*19a0*/  FENCE.VIEW.ASYNC.S ;  /* 0x00000000000073c6 */ /* 0x000e640000000000 */
[----:B-1----:R0:W1:Y:S01]  /*19b0*/  @!UP1 SYNCS.EXCH.64 URZ, [UR11+0x2000], UR4 ;  /* 0x002000040bff95b2 */ /* 0x0020620008000100 */
[----:B--2---:R-:W-:Y:S01]  /*19c0*/  PRMT R20, RZ, 0x7610, R20 ;  /* 0x00007610ff147816 */ /* 0x004fe20000000014 */
[----:B---3--:R-:W-:Y:S01]  /*19d0*/  IMAD R26, R35, 0x4, R25 ;  /* 0x00000004231a7824 */ /* 0x008fe200078e0219 */
[----:B------:R-:W-:Y:S01]  /*19e0*/  LEA.HI.X.SX32 R83, R5, R21, 0x1, P2 ;  /* 0x0000001505537211 */ /* 0x000fe200010f0eff */
[----:B-1----:R-:W-:Y:S06]  /*19f0*/  BAR.SYNC.DEFER_BLOCKING 0x0 ;  /* 0x0000000000007b1d */ /* 0x002fec0000010000 */
[----:B0-----:R-:W-:Y:S05]  /*1a00*/  @!P1 BRA `(.L_x_6) ;  /* 0x0000000000689947 */ /* 0x001fea0003800000 */
[----:B------:R-:W-:Y:S02]  /*1a10*/  UIADD3 UR4, UPT, UPT, UR11, 0x1800, URZ ;  /* 0x000018000b047890 */ /* 0x000fe4000fffe0ff */
[----:B------:R-:W-:Y:S02]  /*1a20*/  USHF.R.U32.HI UR6, URZ, 0x4, UR11 ;  /* 0x00000004ff067899 */ /* 0x000fe4000801160b */
[----:B------:R-:W-:Y:S02]  /*1a30*/  USHF.R.U32.HI UR4, URZ, 0x4, UR4 ;  /* 0x00000004ff047899 */ /* 0x000fe40008011604 */
[----:B------:R-:W-:Y:S02]  /*1a40*/  USGXT.U32 UR6, UR6, 0xe ;  /* 0x0000000e0606789a */ /* 0x000fe40008000000 */
[----:B------:R-:W-:Y:S01]  /*1a50*/  USGXT.U32 UR8, UR4, 0xe ;  /* 0x0000000e0408789a */ /* 0x000fe20008000000 */
[----:B------:R-:W-:Y:S01]  /*1a60*/  UMOV UR16, 0xffffff80 ;  /* 0xffffff8000107882 */ /* 0x000fe20000000000 */
[----:B------:R-:W-:Y:S01]  /*1a70*/  UMOV UR17, 0x7fffbfdf ;  /* 0x7fffbfdf00117882 */ /* 0x000fe20000000000 */
[----:B------:R-:W-:Y:S01]  /*1a80*/  UMOV UR18, 0xfffffffe ;  /* 0xfffffffe00127882 */ /* 0x000fe20000000000 */
[----:B------:R-:W-:Y:S01]  /*1a90*/  UMOV UR19, 0x7fffbfdf ;  /* 0x7fffbfdf00137882 */ /* 0x000fe20000000000 */
[----:B------:R-:W-:Y:S01]  /*1aa0*/  UMOV UR7, URZ ;  /* 0x000000ff00077c82 */ /* 0x000fe20008000000 */
[----:B------:R-:W-:Y:S01]  /*1ab0*/  UMOV UR9, URZ ;  /* 0x000000ff00097c82 */ /* 0x000fe20008000000 */
[----:B------:R-:W-:-:S02]  /*1ac0*/  UIADD3.64 UR16, UPT, UPT, UR6, -UR16, URZ ;  /* 0x8000001006107297 */ /* 0x000fc4000fffe0ff */
[----:B------:R-:W-:Y:S01]  /*1ad0*/  UIADD3.64 UR18, UPT, UPT, UR8, -UR18, URZ ;  /* 0x8000001208127297 */ /* 0x000fe2000fffe0ff */
[----:B------:R-:W-:Y:S01]  /*1ae0*/  UMOV UR24, 0x0 ;  /* 0x0000000000187882 */ /* 0x000fe20000000000 */
[----:B------:R-:W-:Y:S01]  /*1af0*/  UMOV UR25, 0x4088010 ;  /* 0x0408801000197882 */ /* 0x000fe20000000000 */
[----:B------:R-:W-:Y:S01]  /*1b00*/  UMOV UR4, UR20 ;  /* 0x0000001400047c82 */ /* 0x000fe20008000000 */
[----:B------:R-:W-:Y:S01]  /*1b10*/  UMOV UR5, URZ ;  /* 0x000000ff00057c82 */ /* 0x000fe20008000000 */
[----:B------:R-:W-:Y:S01]  /*1b20*/  UMOV UR7, 0x80004020 ;  /* 0x8000402000077882 */ /* 0x000fe20000000000 */
[----:B------:R-:W-:Y:S01]  /*1b30*/  UMOV UR9, 0x80004020 ;  /* 0x8000402000097882 */ /* 0x000fe20000000000 */
[----:B------:R-:W-:Y:S01]  /*1b40*/  UMOV UR26, 0x0 ;  /* 0x00000000001a7882 */ /* 0x000fe20000000000 */
[----:B------:R-:W-:Y:S01]  /*1b50*/  UMOV UR27, 0x4088010 ;  /* 0x04088010001b7882 */ /* 0x000fe20000000000 */
[----:B------:R-:W-:Y:S01]  /*1b60*/  UMOV UR4, UR4 ;  /* 0x0000000400047c82 */ /* 0x000fe20008000000 */
[----:B------:R0:W-:Y:S01]  /*1b70*/  UTCQMMA gdesc[UR6], gdesc[UR8], tmem[UR13], tmem[UR24], idesc[UR25], !UPT ;  /* 0x00ff1808060075ea */ /* 0x0001e2000f80030d */
[----:B------:R0:W-:Y:S01]  /*1b80*/  UTCQMMA gdesc[UR16], gdesc[UR18], tmem[UR13], tmem[UR26], idesc[UR27], UPT ;  /* 0x00ff1a12100075ea */ /* 0x0001e2000b80030d */
[----:B------:R0:W-:Y:S01]  /*1b90*/  UTCBAR [UR4], URZ ;  /* 0x000000ff040073e9 */ /* 0x0001e200080000ff */
[----:B------:R-:W-:Y:S01]  /*1ba0*/  NOP ;  /* 0x0000000000007918 */ /* 0x000fe20000000000 */
.L_x_6:
[----:B------:R-:W-:Y:S05]  /*1bb0*/  @!P0 BRA `(.L_x_7) ;  /* 0x0000000000088947 */ /* 0x000fea0003800000 */
[----:B------:R-:W1:Y:S02]  /*1bc0*/  SYNCS.PHASECHK.TRANS64.TRYWAIT P2, [UR11+0x2000], RZ ;  /* 0x002000ffff0075a7 */ /* 0x000e64000804110b */
[----:B-1----:R-:W-:Y:S05]  /*1bd0*/  @!P2 BRA `(.L_x_8) ;  /* 0x0000004c009ca947 */ /* 0x002fea0003800000 */
.L_x_7:
[CC--:B------:R-:W-:Y:S01]  /*1be0*/  IADD3 R70, P2, PT, R24.reuse, R44.reuse, RZ ;  /* 0x0000002c18467210 */ /* 0x0c0fe20007f5e0ff */
[C---:B------:R-:W-:Y:S01]  /*1bf0*/  IMAD R27, R35.reuse, 0x4, R26 ;  /* 0x00000004231b7824 */ /* 0x040fe200078e021a */
[----:B------:R-:W-:Y:S02]  /*1c00*/  BAR.SYNC.DEFER_BLOCKING 0x0 ;  /* 0x0000000000007b1d */ /* 0x000fe40000010000 */
[-C--:B------:R-:W-:Y:S01]  /*1c10*/  LEA.HI.X.SX32 R71, R24, R21.reuse, 0x1, P2 ;  /* 0x0000001518477211 */ /* 0x080fe200010f0eff */
[C---:B------:R-:W-:Y:S01]  /*1c20*/  IMAD R24, R35.reuse, 0x4, R27 ;  /* 0x0000000423187824 */ /* 0x040fe200078e021b */
[CC--:B------:R-:W-:Y:S02]  /*1c30*/  IADD3 R62, P2, PT, R26.reuse, R44.reuse, RZ ;  /* 0x0000002c1a3e7210 */ /* 0x0c0fe40007f5e0ff */
[----:B------:R-:W-:Y:S01]  /*1c40*/  PRMT R72, RZ, 0x7610, R72 ;  /* 0x00007610ff487816 */ /* 0x000fe20000000048 */
[C---:B------:R-:W-:Y:S01]  /*1c50*/  IMAD R29, R35.reuse, 0x4, R24 ;  /* 0x00000004231d7824 */ /* 0x040fe200078e0218 */
[-C--:B------:R-:W-:Y:S01]  /*1c60*/  LEA.HI.X.SX32 R63, R26, R21.reuse, 0x1, P2 ;  /* 0x000000151a3f7211 */ /* 0x080fe200010f0eff */
[----:B------:R-:W-:Y:S01]  /*1c70*/  LDTM.16dp32bit_t0_t15.x16 R4, tmem[UR12+0x100000] ;  /* 0x1000000c000479ee */ /* 0x000fe20008a00000 */
[----:B------:R-:W1:Y:S01]  /*1c80*/  LDTM.16dp32bit_t16_t31.x16 R4, tmem[UR12+0x100010] ;  /* 0x1000100c000479ee */ /* 0x000e620008a20000 */
[----:B------:R-:W-:Y:S01]  /*1c90*/  PRMT R76, RZ, 0x7610, R76 ;  /* 0x00007610ff4c7816 */ /* 0x000fe2000000004c */
[C---:B------:R-:W-:Y:S01]  /*1ca0*/  IMAD R26, R35.reuse, 0x4, R29 ;  /* 0x00000004231a7824 */ /* 0x040fe200078e021d */
[C---:B------:R-:W-:Y:S01]  /*1cb0*/  IADD3 R58, P2, PT, R24.reuse, R44, RZ ;  /* 0x0000002c183a7210 */ /* 0x040fe20007f5e0ff */
[----:B0-----:R-:W1:Y:S02]  /*1cc0*/  LDCU UR4, c[0x0][0x3a8] ;  /* 0x00007500ff0477ac */ /* 0x001e640008000800 */
[----:B------:R-:W-:Y:S01]  /*1cd0*/  IMAD R31, R35, 0x4, R26 ;  /* 0x00000004231f7824 */ /* 0x000fe200078e021a */
[----:B------:R-:W-:-:S03]  /*1ce0*/  LEA.HI.X.SX32 R59, R24, R21, 0x1, P2 ;  /* 0x00000015183b7211 */ /* 0x000fc600010f0eff */
[----:B------:R-:W-:Y:S01]  /*1cf0*/  IMAD R24, R35, 0x4, R31 ;  /* 0x0000000423187824 */ /* 0x000fe200078e021f */
[----:B------:R-:W-:-:S03]  /*1d00*/  IADD3 R54, P2, PT, R26, R44, RZ ;  /* 0x0000002c1a367210 */ /* 0x000fc60007f5e0ff */
[C---:B------:R-:W-:Y:S01]  /*1d10*/  IMAD R33, R35.reuse, 0x4, R24 ;  /* 0x0000000423217824 */ /* 0x040fe200078e0218 */
[-C--:B------:R-:W-:Y:S01]  /*1d20*/  IADD3 R50, P3, PT, R24, R44.reuse, RZ ;  /* 0x0000002c18327210 */ /* 0x080fe20007f7e0ff */
[----:B------:R-:W0:Y:S01]  /*1d30*/  @!P6 SYNCS.CCTL.IV [UR11+0x2000] ;  /* 0x00200000ff00e9b1 */ /* 0x000e22000800000b */
[-C--:B------:R-:W-:Y:S01]  /*1d40*/  LEA.HI.X.SX32 R55, R26, R21.reuse, 0x1, P2 ;  /* 0x000000151a377211 */ /* 0x080fe200010f0eff */
[----:B------:R-:W-:Y:S01]  /*1d50*/  NOP ;  /* 0x0000000000007918 */ /* 0x000fe20000000000 */
[-C--:B------:R-:W-:Y:S01]  /*1d60*/  LEA.HI.X.SX32 R51, R24, R21.reuse, 0x1, P3 ;  /* 0x0000001518337211 */ /* 0x080fe200018f0eff */
[----:B------:R-:W-:Y:S01]  /*1d70*/  IMAD R24, R35, 0x4, R33 ;  /* 0x0000000423187824 */ /* 0x000fe200078e0221 */
[CC--:B------:R-:W-:Y:S01]  /*1d80*/  IADD3 R84, P2, PT, R22.reuse, R44.reuse, RZ ;  /* 0x0000002c16547210 */ /* 0x0c0fe20007f5e0ff */
[----:B------:R-:W0:Y:S03]  /*1d90*/  @P0 LDG.E.U8 R72, desc[UR22][R58.64] ;  /* 0x000000163a480981 */ /* 0x000e26000c1e1100 */
[----:B------:R-:W-:Y:S01]  /*1da0*/  LEA.HI.X.SX32 R85, R22, R21, 0x1, P2 ;  /* 0x0000001516557211 */ /* 0x000fe200010f0eff */
[----:B------:R-:W2:Y:S01]  /*1db0*/  @P0 LDG.E.U8 R76, desc[UR22][R62.64] ;  /* 0x000000163e4c0981 */ /* 0x000ea2000c1e1100 */
[----:B------:R-:W-:-:S02]  /*1dc0*/  IADD3 R80, P2, PT, R23, R44, RZ ;  /* 0x0000002c17507210 */ /* 0x000fc40007f5e0ff */
[CC--:B------:R-:W-:Y:S01]  /*1dd0*/  IADD3 R46, P3, PT, R24.reuse, R44.reuse, RZ ;  /* 0x0000002c182e7210 */ /* 0x0c0fe20007f7e0ff */
[----:B------:R-:W3:Y:S01]  /*1de0*/  @P0 LDG.E.U8 R20, desc[UR22][R86.64] ;  /* 0x0000001656140981 */ /* 0x000ee2000c1e1100 */
[-C--:B------:R-:W-:Y:S02]  /*1df0*/  LEA.HI.X.SX32 R81, R23, R21.reuse, 0x1, P2 ;  /* 0x0000001517517211 */ /* 0x080fe400010f0eff */
[-C--:B------:R-:W-:Y:S02]  /*1e00*/  LEA.HI.X.SX32 R47, R24, R21.reuse, 0x1, P3 ;  /* 0x00000015182f7211 */ /* 0x080fe400018f0eff */
[-C--:B------:R-:W-:Y:S02]  /*1e10*/  IADD3 R60, P2, PT, R27, R44.reuse, RZ ;  /* 0x0000002c1b3c7210 */ /* 0x080fe40007f5e0ff */
[----:B------:R-:W-:Y:S02]  /*1e20*/  IADD3 R68, P3, PT, R25, R44, RZ ;  /* 0x0000002c19447210 */ /* 0x000fe40007f7e0ff */
[-C--:B------:R-:W-:Y:S01]  /*1e30*/  LEA.HI.X.SX32 R61, R27, R21.reuse, 0x1, P2 ;  /* 0x000000151b3d7211 */ /* 0x080fe200010f0eff */
[----:B------:R-:W-:Y:S01]  /*1e40*/  IMAD R35, R35, 0x4, R24 ;  /* 0x0000000423237824 */ /* 0x000fe200078e0218 */
[----:B------:R-:W-:-:S02]  /*1e50*/  LEA.HI.X.SX32 R69, R25, R21, 0x1, P3 ;  /* 0x0000001519457211 */ /* 0x000fc400018f0eff */
[-C--:B------:R-:W-:Y:S02]  /*1e60*/  IADD3 R56, P2, PT, R29, R44.reuse, RZ ;  /* 0x0000002c1d387210 */ /* 0x080fe40007f5e0ff */
[-C--:B------:R-:W-:Y:S02]  /*1e70*/  IADD3 R52, P3, PT, R31, R44.reuse, RZ ;  /* 0x0000002c1f347210 */ /* 0x080fe40007f7e0ff */
[----:B------:R-:W-:Y:S02]  /*1e80*/  PRMT R74, RZ, 0x7610, R74 ;  /* 0x00007610ff4a7816 */ /* 0x000fe4000000004a */
[-C--:B------:R-:W-:Y:S02]  /*1e90*/  LEA.HI.X.SX32 R57, R29, R21.reuse, 0x1, P2 ;  /* 0x000000151d397211 */ /* 0x080fe400010f0eff */
[----:B------:R-:W-:Y:S02]  /*1ea0*/  LEA.HI.X.SX32 R53, R31, R21, 0x1, P3 ;  /* 0x000000151f357211 */ /* 0x000fe400018f0eff */
[-C--:B------:R-:W-:Y:S01]  /*1eb0*/  IADD3 R48, P2, PT, R33, R44.reuse, RZ ;  /* 0x0000002c21307210 */ /* 0x080fe20007f5e0ff */
[----:B------:R-:W4:Y:S01]  /*1ec0*/  @P0 LDG.E.U8 R74, desc[UR22][R54.64] ;  /* 0x00000016364a0981 */ /* 0x000f22000c1e1100 */
[----:B------:R-:W-:-:S02]  /*1ed0*/  IADD3 R44, P3, PT, R35, R44, RZ ;  /* 0x0000002c232c7210 */ /* 0x000fc40007f7e0ff */
[----:B------:R-:W-:Y:S02]  /*1ee0*/  PRMT R124, RZ, 0x7610, R124 ;  /* 0x00007610ff7c7816 */ /* 0x000fe4000000007c */
[----:B------:R-:W-:Y:S02]  /*1ef0*/  PRMT R122, RZ, 0x7610, R122 ;  /* 0x00007610ff7a7816 */ /* 0x000fe4000000007a */
[----:B------:R-:W-:Y:S02]  /*1f00*/  PRMT R64, RZ, 0x7610, R64 ;  /* 0x00007610ff407816 */ /* 0x000fe40000000040 */
[----:B------:R-:W-:Y:S01]  /*1f10*/  PRMT R34, RZ, 0x7610, R34 ;  /* 0x00007610ff227816 */ /* 0x000fe20000000022 */
[----:B------:R-:W5:Y:S01]  /*1f20*/  @P0 LDG.E.U8 R124, desc[UR22][R82.64] ;  /* 0x00000016527c0981 */ /* 0x000f62000c1e1100 */
[----:B------:R-:W-:Y:S02]  /*1f30*/  PRMT R32, RZ, 0x7610, R32 ;  /* 0x00007610ff207816 */ /* 0x000fe40000000020 */
[----:B------:R-:W-:Y:S01]  /*1f40*/  PRMT R30, RZ, 0x7610, R30 ;  /* 0x00007610ff1e7816 */ /* 0x000fe2000000001e */
[----:B------:R-:W2:Y:S01]  /*1f50*/  @P0 LDG.E.U8 R122, desc[UR22][R70.64] ;  /* 0x00000016467a0981 */ /* 0x000ea2000c1e1100 */
[----:B------:R-:W-:-:S02]  /*1f60*/  PRMT R28, RZ, 0x7610, R28 ;  /* 0x00007610ff1c7816 */ /* 0x000fc4000000001c */
[----:B------:R-:W-:Y:S01]  /*1f70*/  PRMT R26, RZ, 0x7610, R26 ;  /* 0x00007610ff1a7816 */ /* 0x000fe2000000001a */
[----:B------:R-:W2:Y:S01]  /*1f80*/  @P0 LDG.E.U8 R64, desc[UR22][R50.64] ;  /* 0x0000001632400981 */ /* 0x000ea2000c1e1100 */
[----:B------:R-:W-:Y:S02]  /*1f90*/  PRMT R24, RZ, 0x7610, R24 ;  /* 0x00007610ff187816 */ /* 0x000fe40000000018 */
[----:B------:R-:W-:Y:S01]  /*1fa0*/  PRMT R22, RZ, 0x7610, R22 ;  /* 0x00007610ff167816 */ /* 0x000fe20000000016 */
[----:B------:R-:W2:Y:S01]  /*1fb0*/  @P0 LDG.E.U8 R34, desc[UR22][R46.64] ;  /* 0x000000162e220981 */ /* 0x000ea2000c1e1100 */
[----:B------:R-:W-:Y:S02]  /*1fc0*/  PRMT R92, RZ, 0x7610, R92 ;  /* 0x00007610ff5c7816 */ /* 0x000fe4000000005c */
[----:B------:R-:W-:Y:S01]  /*1fd0*/  PRMT R78, RZ, 0x7610, R78 ;  /* 0x00007610ff4e7816 */ /* 0x000fe2000000004e */
[----:B------:R-:W2:Y:S01]  /*1fe0*/  @P0 LDG.E.U8 R32, desc[UR22][R84.64] ;  /* 0x0000001654200981 */ /* 0x000ea2000c1e1100 */
[----:B------:R-:W-:-:S02]  /*1ff0*/  LEA.HI.X.SX32 R49, R33, R21, 0x1, P2 ;  /* 0x0000001521317211 */ /* 0x000fc400010f0eff */
[----:B------:R-:W-:Y:S01]  /*2000*/  LEA.HI.X.SX32 R45, R35, R21, 0x1, P3 ;  /* 0x00000015232d7211 */ /* 0x000fe200018f0eff */
[----:B------:R-:W2:Y:S04]  /*2010*/  @P0 LDG.E.U8 R30, desc[UR22][R80.64] ;  /* 0x00000016501e0981 */ /* 0x000ea8000c1e1100 */
[----:B------:R-:W2:Y:S04]  /*2020*/  @P0 LDG.E.U8 R28, desc[UR22][R68.64] ;  /* 0x00000016441c0981 */ /* 0x000ea8000c1e1100 */
[----:B------:R-:W2:Y:S04]  /*2030*/  @P0 LDG.E.U8 R26, desc[UR22][R60.64] ;  /* 0x000000163c1a0981 */ /* 0x000ea8000c1e1100 */
[----:B------:R-:W2:Y:S04]  /*2040*/  @P0 LDG.E.U8 R24, desc[UR22][R56.64] ;  /* 0x0000001638180981 */ /* 0x000ea8000c1e1100 */
[----:B------:R-:W2:Y:S04]  /*2050*/  @P0 LDG.E.U8 R22, desc[UR22][R52.64] ;  /* 0x0000001634160981 */ /* 0x000ea8000c1e1100 */
[----:B------:R-:W3:Y:S04]  /*2060*/  @P0 LDG.E.U8 R92, desc[UR22][R48.64] ;  /* 0x00000016305c0981 */ /* 0x000ee8000c1e1100 */
[----:B------:R-:W3:Y:S01]  /*2070*/  @P0 LDG.E.U8 R78, desc[UR22][R44.64] ;  /* 0x000000162c4e0981 */ /* 0x000ee2000c1e1100 */
[----:B------:R-:W-:-:S02]  /*2080*/  LOP3.LUT R21, R0, 0xf, RZ, 0xc0, !PT ;  /* 0x0000000f00157812 */ /* 0x000fc400078ec0ff */
[----:B------:R-:W-:-:S04]  /*2090*/  LOP3.LUT R42, R0, 0x60, RZ, 0xc0, !PT ;  /* 0x00000060002a7812 */ /* 0x000fc800078ec0ff */
[----:B------:R-:W-:Y:S02]  /*20a0*/  LEA.HI R42, R42, R21, RZ, 0x1f ;  /* 0x000000152a2a7211 */ /* 0x000fe400078ff8ff */
[----:B------:R-:W-:-:S03]  /*20b0*/  LOP3.LUT R40, R0, 0x10, RZ, 0xc0, !PT ;  /* 0x0000001000287812 */ /* 0x000fc600078ec0ff */
[----:B------:R-:W-:Y:S02]  /*20c0*/  IMAD.IADD R41, R43, 0x1, R42 ;  /* 0x000000012b297824 */ /* 0x000fe400078e022a */
[----:B-1----:R-:W-:Y:S01]  /*20d0*/  FMUL R4, R4, UR4 ;  /* 0x0000000404047c20 */ /* 0x002fe20008400000 */
[----:B------:R-:W-:Y:S02]  /*20e0*/  LOP3.LUT R42, R40, 0x3, RZ, 0xfc, !PT ;  /* 0x00000003282a7812 */ /* 0x000fe400078efcff */
[----:B------:R-:W-:Y:S01]  /*20f0*/  ISETP.GE.AND P2, PT, R41, R40, PT ;  /* 0x000000282900720c */ /* 0x000fe20003f46270 */
[----:B------:R-:W-:Y:S01]  /*2100*/  FMUL R21, R5, UR4 ;  /* 0x0000000405157c20 */ /* 0x000fe20008400000 */
[----:B------:R-:W-:Y:S01]  /*2110*/  FMUL R7, R7, UR4 ;  /* 0x0000000407077c20 */ /* 0x000fe20008400000 */
[----:B------:R-:W-:Y:S02]  /*2120*/  ISETP.GE.AND P4, PT, R41, R42, PT ;  /* 0x0000002a2900720c */ /* 0x000fe40003f86270 */
[----:B------:R-:W-:Y:S01]  /*2130*/  FSEL R5, R4, -INF , P2 ;  /* 0xff80000004057808 */ /* 0x000fe20001000000 */
[----:B------:R-:W-:Y:S01]  /*2140*/  FMUL R4, R6, UR4 ;  /* 0x0000000406047c20 */ /* 0x000fe20008400000 */
[----:B------:R-:W-:-:S02]  /*2150*/  LOP3.LUT R6, R40, 0x6, RZ, 0xfc, !PT ;  /* 0x0000000628067812 */ /* 0x000fc400078efcff */
[----:B------:R-:W-:Y:S02]  /*2160*/  FSEL R7, R7, -INF , P4 ;  /* 0xff80000007077808 */ /* 0x000fe40002000000 */
[----:B------:R-:W-:Y:S01]  /*2170*/  ISETP.GE.AND P4, PT, R41, R6, PT ;  /* 0x000000062900720c */ /* 0x000fe20003f86270 */
[----:B------:R-:W-:Y:S01]  /*2180*/  FMUL R6, R8, UR4 ;  /* 0x0000000408067c20 */ /* 0x000fe20008400000 */
[----:B------:R-:W-:Y:S01]  /*2190*/  FMUL R8, R9, UR4 ;  /* 0x0000000409087c20 */ /* 0x000fe20008400000 */
[----:B------:R-:W-:Y:S01]  /*21a0*/  FMUL R9, R10, UR4 ;  /* 0x000000040a097c20 */ /* 0x000fe20008400000 */
[C---:B------:R-:W-:Y:S02]  /*21b0*/  LOP3.LUT R66, R40.reuse, 0x2, RZ, 0xfc, !PT ;  /* 0x0000000228427812 */ /* 0x040fe400078efcff */
[----:B------:R-:W-:Y:S01]  /*21c0*/  LOP3.LUT R10, R40, 0x9, RZ, 0xfc, !PT ;  /* 0x00000009280a7812 */ /* 0x000fe200078efcff */
[----:B------:R-:W-:Y:S01]  /*21d0*/  FMUL R13, R13, UR4 ;  /* 0x000000040d0d7c20 */ /* 0x000fe20008400000 */
[----:B------:R-:W-:-:S02]  /*21e0*/  ISETP.GT.AND P2, PT, R41, R40, PT ;  /* 0x000000282900720c */ /* 0x000fc40003f44270 */
[----:B------:R-:W-:Y:S02]  /*21f0*/  FSEL R9, R9, -INF , P4 ;  /* 0xff80000009097808 */ /* 0x000fe40002000000 */
[C---:B------:R-:W-:Y:S02]  /*2200*/  ISETP.GE.AND P3, PT, R41.reuse, R66, PT ;  /* 0x000000422900720c */ /* 0x040fe40003f66270 */
[----:B------:R-:W-:Y:S02]  /*2210*/  LOP3.LUT R42, R40, 0x4, RZ, 0xfc, !PT ;  /* 0x00000004282a7812 */ /* 0x000fe400078efcff */
[----:B------:R-:W-:Y:S01]  /*2220*/  ISETP.GE.AND P4, PT, R41, R10, PT ;  /* 0x0000000a2900720c */ /* 0x000fe20003f86270 */
[----:B------:R-:W-:Y:S01]  /*2230*/  FMUL R10, R12, UR4 ;  /* 0x000000040c0a7c20 */ /* 0x000fe20008400000 */
[C---:B------:R-:W-:Y:S02]  /*2240*/  LOP3.LUT R12, R40.reuse, 0xc, RZ, 0xfc, !PT ;  /* 0x0000000c280c7812 */ /* 0x040fe400078efcff */
[----:B------:R-:W-:-:S02]  /*2250*/  LOP3.LUT R66, R40, 0x5, RZ, 0xfc, !PT ;  /* 0x0000000528427812 */ /* 0x000fc400078efcff */
[----:B------:R-:W-:Y:S02]  /*2260*/  FSEL R21, R21, -INF , P2 ;  /* 0xff80000015157808 */ /* 0x000fe40001000000 */
[----:B------:R-:W-:Y:S02]  /*2270*/  ISETP.GE.AND P2, PT, R41, R42, PT ;  /* 0x0000002a2900720c */ /* 0x000fe40003f46270 */
[----:B------:R-:W-:Y:S02]  /*2280*/  FSEL R4, R4, -INF , P3 ;  /* 0xff80000004047808 */ /* 0x000fe40001800000 */
[----:B------:R-:W-:Y:S02]  /*2290*/  FSEL R13, R13, -INF , P4 ;  /* 0xff8000000d0d7808 */ /* 0x000fe40002000000 */
[C---:B------:R-:W-:Y:S01]  /*22a0*/  ISETP.GE.AND P4, PT, R41.reuse, R12, PT ;  /* 0x0000000c2900720c */ /* 0x040fe20003f86270 */
[----:B------:R-:W-:Y:S01]  /*22b0*/  FMUL R12, R14, UR4 ;  /* 0x000000040e0c7c20 */ /* 0x000fe20008400000 */
[----:B------:R-:W-:-:S02]  /*22c0*/  ISETP.GE.AND P3, PT, R41, R66, PT ;  /* 0x000000422900720c */ /* 0x000fc40003f66270 */
[C---:B------:R-:W-:Y:S02]  /*22d0*/  LOP3.LUT R42, R40.reuse, 0x7, RZ, 0xfc, !PT ;  /* 0x00000007282a7812 */ /* 0x040fe400078efcff */
[----:B------:R-:W-:Y:S02]  /*22e0*/  LOP3.LUT R66, R40, 0x8, RZ, 0xfc, !PT ;  /* 0x0000000828427812 */ /* 0x000fe400078efcff */
[----:B------:R-:W-:Y:S02]  /*22f0*/  FSEL R6, R6, -INF , P2 ;  /* 0xff80000006067808 */ /* 0x000fe40001000000 */
[----:B------:R-:W-:Y:S01]  /*2300*/  FMNMX3 R14, R5, R21, R4, !PT ;  /* 0x00000015050e7276 */ /* 0x000fe20007800004 */
[----:B------:R-:W-:Y:S01]  /*2310*/  FMUL R11, R11, UR4 ;  /* 0x000000040b0b7c20 */ /* 0x000fe20008400000 */
[----:B------:R-:W-:Y:S02]  /*2320*/  ISETP.GE.AND P2, PT, R41, R42, PT ;  /* 0x0000002a2900720c */ /* 0x000fe40003f46270 */
[----:B------:R-:W-:-:S02]  /*2330*/  FSEL R8, R8, -INF , P3 ;  /* 0xff80000008087808 */ /* 0x000fc40001800000 */
[----:B------:R-:W-:Y:S02]  /*2340*/  ISETP.GE.AND P3, PT, R41, R66, PT ;  /* 0x000000422900720c */ /* 0x000fe40003f66270 */
[----:B------:R-:W-:Y:S02]  /*2350*/  LOP3.LUT R42, R40, 0xa, RZ, 0xfc, !PT ;  /* 0x0000000a282a7812 */ /* 0x000fe400078efcff */
[----:B------:R-:W-:Y:S02]  /*2360*/  FMNMX3 R14, R14, R7, R6, !PT ;  /* 0x000000070e0e7276 */ /* 0x000fe40007800006 */
[----:B------:R-:W-:Y:S02]  /*2370*/  LOP3.LUT R66, R40, 0xb, RZ, 0xfc, !PT ;  /* 0x0000000b28427812 */ /* 0x000fe400078efcff */
[----:B------:R-:W-:Y:S01]  /*2380*/  FSEL R11, R11, -INF , P2 ;  /* 0xff8000000b0b7808 */ /* 0x000fe20001000000 */
[----:B------:R-:W-:Y:S01]  /*2390*/  FMUL R15, R15, UR4 ;  /* 0x000000040f0f7c20 */ /* 0x000fe20008400000 */
[----:B------:R-:W-:-:S02]  /*23a0*/  ISETP.GE.AND P2, PT, R41, R42, PT ;  /* 0x0000002a2900720c */ /* 0x000fc40003f46270 */
[----:B------:R-:W-:Y:S02]  /*23b0*/  FSEL R10, R10, -INF , P3 ;  /* 0xff8000000a0a7808 */ /* 0x000fe40001800000 */
[----:B------:R-:W-:Y:S01]  /*23c0*/  FMNMX3 R23, R14, R8, R9, !PT ;  /* 0x000000080e177276 */ /* 0x000fe20007800009 */
[----:B------:R-:W-:Y:S01]  /*23d0*/  FMUL R14, R16, UR4 ;  /* 0x00000004100e7c20 */ /* 0x000fe20008400000 */
[----:B------:R-:W-:Y:S02]  /*23e0*/  ISETP.GE.AND P3, PT, R41, R66, PT ;  /* 0x000000422900720c */ /* 0x000fe40003f66270 */
[C---:B------:R-:W-:Y:S02]  /*23f0*/  LOP3.LUT R42, R40.reuse, 0xe, RZ, 0xfc, !PT ;  /* 0x0000000e282a7812 */ /* 0x040fe400078efcff */
[----:B------:R-:W-:Y:S02]  /*2400*/  LOP3.LUT R66, R40, 0xd, RZ, 0xfc, !PT ;  /* 0x0000000d28427812 */ /* 0x000fe400078efcff */
[----:B------:R-:W-:-:S02]  /*2410*/  FSEL R12, R12, -INF , P2 ;  /* 0xff8000000c0c7808 */ /* 0x000fc40001000000 */
[----:B------:R-:W-:Y:S01]  /*2420*/  FMNMX3 R23, R23, R11, R10, !PT ;  /* 0x0000000b17177276 */ /* 0x000fe2000780000a */
[----:B------:R-:W-:Y:S01]  /*2430*/  FMUL R17, R17, UR4 ;  /* 0x0000000411117c20 */ /* 0x000fe20008400000 */
[----:B------:R-:W-:Y:S01]  /*2440*/  FSEL R15, R15, -INF , P3 ;  /* 0xff8000000f0f7808 */ /* 0x000fe20001800000 */
[----:B------:R-:W-:Y:S01]  /*2450*/  FMUL R16, R18, UR4 ;  /* 0x0000000412107c20 */ /* 0x000fe20008400000 */
[C---:B------:R-:W-:Y:S02]  /*2460*/  ISETP.GE.AND P3, PT, R41.reuse, R42, PT ;  /* 0x0000002a2900720c */ /* 0x040fe40003f66270 */
[----:B------:R-:W-:Y:S02]  /*2470*/  ISETP.GE.AND P2, PT, R41, R66, PT ;  /* 0x000000422900720c */ /* 0x000fe40003f46270 */
[----:B------:R-:W-:Y:S02]  /*2480*/  LOP3.LUT R42, R40, 0xf, RZ, 0xfc, !PT ;  /* 0x0000000f282a7812 */ /* 0x000fe400078efcff */
[----:B------:R-:W-:-:S02]  /*2490*/  FSEL R14, R14, -INF , P4 ;  /* 0xff8000000e0e7808 */ /* 0x000fc40002000000 */
[----:B------:R-:W-:Y:S01]  /*24a0*/  FMNMX3 R23, R23, R13, R12, !PT ;  /* 0x0000000d17177276 */ /* 0x000fe2000780000c */
[----:B------:R-:W-:Y:S01]  /*24b0*/  FMUL R19, R19, UR4 ;  /* 0x0000000413137c20 */ /* 0x000fe20008400000 */
[----:B------:R-:W-:Y:S02]  /*24c0*/  ISETP.GE.AND P4, PT, R41, R42, PT ;  /* 0x0000002a2900720c */ /* 0x000fe40003f86270 */
[----:B------:R-:W-:Y:S02]  /*24d0*/  FSEL R17, R17, -INF , P2 ;  /* 0xff80000011117808 */ /* 0x000fe40001000000 */
[----:B------:R-:W-:Y:S02]  /*24e0*/  FSEL R16, R16, -INF , P3 ;  /* 0xff80000010107808 */ /* 0x000fe40001800000 */
[----:B------:R-:W-:Y:S02]  /*24f0*/  FMNMX3 R23, R23, R15, R14, !PT ;  /* 0x0000000f17177276 */ /* 0x000fe4000780000e */
[----:B------:R-:W-:-:S02]  /*2500*/  FSEL R19, R19, -INF , P4 ;  /* 0xff80000013137808 */ /* 0x000fc40002000000 */
[----:B------:R-:W-:-:S04]  /*2510*/  FMNMX3 R18, R23, R17, R16, !PT ;  /* 0x0000001117127276 */ /* 0x000fc80007800010 */
[----:B------:R-:W-:-:S05]  /*2520*/  FMNMX R18, R19, R18, !PT ;  /* 0x0000001213127209 */ /* 0x000fca0007800000 */
[----:B------:R-:W1:Y:S02]  /*2530*/  SHFL.BFLY PT, R23, R18, 0x10, 0x1f ;  /* 0x0e001f0012177f89 */ /* 0x000e6400000e0000 */
[----:B-1----:R-:W-:-:S05]  /*2540*/  FMNMX3 R66, R18, -INF , R23, !PT ;  /* 0xff80000012427876 */ /* 0x002fca0007800017 */
[--C-:B------:R-:W-:Y:S01]  /*2550*/  FADD R5, R5, -R66.reuse ;  /* 0x8000004205057221 */ /* 0x100fe20000000000 */
[----:B------:R-:W-:-:S03]  /*2560*/  FADD R21, R21, -R66 ;  /* 0x8000004215157221 */ /* 0x000fc60000000000 */
[----:B------:R-:W-:Y:S01]  /*2570*/  FMUL R5, R5, 1.4426950216293334961 ;  /* 0x3fb8aa3b05057820 */ /* 0x000fe20000400000 */
[----:B------:R-:W-:Y:S01]  /*2580*/  FMUL R23, R21, 1.4426950216293334961 ;  /* 0x3fb8aa3b15177820 */ /* 0x000fe20000400000 */
[--C-:B------:R-:W-:Y:S01]  /*2590*/  FADD R21, R4, -R66.reuse ;  /* 0x8000004204157221 */ /* 0x100fe20000000000 */
[--C-:B------:R-:W-:Y:S02]  /*25a0*/  FADD R18, R6, -R66.reuse ;  /* 0x8000004206127221 */ /* 0x100fe40000000000 */
[----:B------:R-:W-:Y:S01]  /*25b0*/  MUFU.EX2 R4, R23 ;  /* 0x0000001700047308 */ /* 0x000fe20000000800 */
[----:B------:R-:W-:Y:S01]  /*25c0*/  FMUL R25, R21, 1.4426950216293334961 ;  /* 0x3fb8aa3b15197820 */ /* 0x000fe20000400000 */
[----:B------:R-:W-:-:S06]  /*25d0*/  FADD R21, R7, -R66 ;  /* 0x8000004207157221 */ /* 0x000fcc0000000000 */
[----:B------:R-:W1:Y:S01]  /*25e0*/  MUFU.EX2 R5, R5 ;  /* 0x0000000500057308 */ /* 0x000e620000000800 */
[----:B------:R-:W-:Y:S01]  /*25f0*/  FMUL R21, R21, 1.4426950216293334961 ;  /* 0x3fb8aa3b15157820 */ /* 0x000fe20000400000 */
[----:B------:R-:W-:Y:S01]  /*2600*/  FMUL R73, R18, 1.4426950216293334961 ;  /* 0x3fb8aa3b12497820 */ /* 0x000fe20000400000 */
[----:B------:R-:W-:-:S05]  /*2610*/  FADD R8, R8, -R66 ;  /* 0x8000004208087221 */ /* 0x000fca0000000000 */
[----:B------:R-:W1:Y:S01]  /*2620*/  MUFU.EX2 R7, R25 ;  /* 0x0000001900077308 */ /* 0x000e620000000800 */
[----:B------:R-:W-:Y:S01]  /*2630*/  FMUL R8, R8, 1.4426950216293334961 ;  /* 0x3fb8aa3b08087820 */ /* 0x000fe20000400000 */
[----:B------:R-:W-:-:S06]  /*2640*/  FADD R9, R9, -R66 ;  /* 0x8000004209097221 */ /* 0x000fcc0000000000 */
[----:B------:R-:W0:Y:S01]  /*2650*/  MUFU.EX2 R6, R21 ;  /* 0x0000001500067308 */ /* 0x000e220000000800 */
[----:B------:R-:W-:Y:S01]  /*2660*/  FMUL R9, R9, 1.4426950216293334961 ;  /* 0x3fb8aa3b09097820 */ /* 0x000fe20000400000 */
[--C-:B------:R-:W-:Y:S01]  /*2670*/  FADD R11, R11, -R66.reuse ;  /* 0x800000420b0b7221 */ /* 0x100fe20000000000 */
[--C-:B------:R-:W-:Y:S01]  /*2680*/  FADD R13, R13, -R66.reuse ;  /* 0x800000420d0d7221 */ /* 0x100fe20000000000 */
[----:B------:R-:W-:-:S04]  /*2690*/  FADD R15, R15, -R66 ;  /* 0x800000420f0f7221 */ /* 0x000fc80000000000 */
[----:B------:R-:W0:Y:S01]  /*26a0*/  MUFU.EX2 R73, R73 ;  /* 0x0000004900497308 */ /* 0x000e220000000800 */
[----:B-1----:R-:W-:Y:S01]  /*26b0*/  FADD R42, R5, R4 ;  /* 0x00000004052a7221 */ /* 0x002fe20000000000 */
[----:B------:R-:W-:Y:S01]  /*26c0*/  FMUL R18, R11, 1.4426950216293334961 ;  /* 0x3fb8aa3b0b127820 */ /* 0x000fe20000400000 */
[----:B------:R-:W-:Y:S01]  /*26d0*/  FADD R10, R10, -R66 ;  /* 0x800000420a0a7221 */ /* 0x000fe20000000000 */
[----:B------:R-:W-:-:S04]  /*26e0*/  FMUL R11, R13, 1.4426950216293334961 ;  /* 0x3fb8aa3b0d0b7820 */ /* 0x000fc80000400000 */
[----:B------:R-:W1:Y:S01]  /*26f0*/  MUFU.EX2 R8, R8 ;  /* 0x0000000800087308 */ /* 0x000e620000000800 */
[----:B------:R-:W-:Y:S01]  /*2700*/  FMUL R13, R15, 1.4426950216293334961 ;  /* 0x3fb8aa3b0f0d7820 */ /* 0x000fe20000400000 */
[----:B------:R-:W-:Y:S01]  /*2710*/  FADD R15, R7, R42 ;  /* 0x0000002a070f7221 */ /* 0x000fe20000000000 */
[----:B------:R-:W-:-:S05]  /*2720*/  FMUL R10, R10, 1.4426950216293334961 ;  /* 0x3fb8aa3b0a0a7820 */ /* 0x000fca0000400000 */
[----:B------:R-:W1:Y:S01]  /*2730*/  MUFU.EX2 R9, R9 ;  /* 0x0000000900097308 */ /* 0x000e620000000800 */
[----:B0-----:R-:W-:Y:S01]  /*2740*/  FADD R42, R6, R15 ;  /* 0x0000000f062a7221 */ /* 0x001fe20000000000 */
[----:B------:R-:W-:-:S06]  /*2750*/  FADD R12, R12, -R66 ;  /* 0x800000420c0c7221 */ /* 0x000fcc0000000000 */
[----:B------:R-:W0:Y:S01]  /*2760*/  MUFU.EX2 R18, R18 ;  /* 0x0000001200127308 */ /* 0x000e220000000800 */
[----:B------:R-:W-:Y:S01]  /*2770*/  FADD R15, R73, R42 ;  /* 0x0000002a490f7221 */ /* 0x000fe20000000000 */
[----:B------:R-:W-:-:S06]  /*2780*/  FMUL R12, R12, 1.4426950216293334961 ;  /* 0x3fb8aa3b0c0c7820 */ /* 0x000fcc0000400000 */
[----:B------:R-:W0:Y:S01]  /*2790*/  MUFU.EX2 R10, R10 ;  /* 0x0000000a000a7308 */ /* 0x000e220000000800 */
[----:B-1----:R-:W-:Y:S01]  /*27a0*/  FADD R42, R8, R15 ;  /* 0x0000000f082a7221 */ /* 0x002fe20000000000 */
[--C-:B------:R-:W-:Y:S01]  /*27b0*/  FADD R14, R14, -R66.reuse ;  /* 0x800000420e0e7221 */ /* 0x100fe20000000000 */
[----:B------:R-:W-:-:S05]  /*27c0*/  FADD R17, R17, -R66 ;  /* 0x8000004211117221 */ /* 0x000fca0000000000 */
[----:B------:R-:W1:Y:S01]  /*27d0*/  MUFU.EX2 R11, R11 ;  /* 0x0000000b000b7308 */ /* 0x000e620000000800 */
[----:B------:R-:W-:Y:S01]  /*27e0*/  FADD R15, R9, R42 ;  /* 0x0000002a090f7221 */ /* 0x000fe20000000000 */
[----:B------:R-:W-:Y:S01]  /*27f0*/  FMUL R75, R14, 1.4426950216293334961 ;  /* 0x3fb8aa3b0e4b7820 */ /* 0x000fe20000400000 */
[----:B------:R-:W-:Y:S01]  /*2800*/  FMUL R14, R17, 1.4426950216293334961 ;  /* 0x3fb8aa3b110e7820 */ /* 0x000fe20000400000 */
[----:B------:R-:W-:-:S04]  /*2810*/  FADD R16, R16, -R66 ;  /* 0x8000004210107221 */ /* 0x000fc80000000000 */
[----:B------:R-:W4:Y:S01]  /*2820*/  MUFU.EX2 R12, R12 ;  /* 0x0000000c000c7308 */ /* 0x000f220000000800 */
[----:B0-----:R-:W-:Y:S01]  /*2830*/  FADD R17, R18, R15 ;  /* 0x0000000f12117221 */ /* 0x001fe20000000000 */
[----:B------:R-:W-:Y:S01]  /*2840*/  FMUL R15, R16, 1.4426950216293334961 ;  /* 0x3fb8aa3b100f7820 */ /* 0x000fe20000400000 */
[----:B------:R-:W-:Y:S02]  /*2850*/  SHF.R.S32.HI R21, RZ, 0x2, R0 ;  /* 0x00000002ff157819 */ /* 0x000fe40000011400 */
[----:B------:R-:W-:-:S03]  /*2860*/  FADD R16, R10, R17 ;  /* 0x000000110a107221 */ /* 0x000fc60000000000 */
[----:B------:R-:W0:Y:S01]  /*2870*/  MUFU.EX2 R13, R13 ;  /* 0x0000000d000d7308 */ /* 0x000e220000000800 */
[----:B------:R-:W-:Y:S01]  /*2880*/  FADD R19, R19, -R66 ;  /* 0x8000004213137221 */ /* 0x000fe20000000000 */
[----:B-1----:R-:W-:Y:S01]  /*2890*/  FADD R17, R11, R16 ;  /* 0x000000100b117221 */ /* 0x002fe20000000000 */
[----:B------:R-:W-:-:S05]  /*28a0*/  SGXT R16, R21, 0x1 ;  /* 0x000000011510781a */ /* 0x000fca0000000200 */
[----:B------:R-:W1:Y:S01]  /*28b0*/  MUFU.EX2 R75, R75 ;  /* 0x0000004b004b7308 */ /* 0x000e620000000800 */
[----:B------:R-:W-:Y:S01]  /*28c0*/  FMUL R19, R19, 1.4426950216293334961 ;  /* 0x3fb8aa3b13137820 */ /* 0x000fe20000400000 */
[----:B----4-:R-:W-:Y:S01]  /*28d0*/  FADD R42, R12, R17 ;  /* 0x000000110c2a7221 */ /* 0x010fe20000000000 */
[----:B------:R-:W-:-:S05]  /*28e0*/  LOP3.LUT R17, R16, 0x90, RZ, 0xc0, !PT ;  /* 0x0000009010117812 */ /* 0x000fca00078ec0ff */
[----:B------:R-:W4:Y:S01]  /*28f0*/  MUFU.EX2 R14, R14 ;  /* 0x0000000e000e7308 */ /* 0x000f220000000800 */
[----:B------:R-:W-:Y:S01]  /*2900*/  LOP3.LUT R23, R0, 0x60, RZ, 0xc0, !PT ;  /* 0x0000006000177812 */ /* 0x000fe200078ec0ff */
[----:B0-----:R-:W-:Y:S01]  /*2910*/  FADD R42, R13, R42 ;  /* 0x0000002a0d2a7221 */ /* 0x001fe20000000000 */
[----:B------:R-:W-:-:S05]  /*2920*/  F2FP.SATFINITE.E4M3.F32.PACK_AB_MERGE_C R6, R6, R7, RZ ;  /* 0x000000070606723e */ /* 0x000fca00048070ff */
[----:B------:R-:W0:Y:S01]  /*2930*/  MUFU.EX2 R15, R15 ;  /* 0x0000000f000f7308 */ /* 0x000e220000000800 */
[----:B------:R1:W-:Y:S07]  /*2940*/  STS.U8 [R3+UR11+0x1c00], R72 ;  /* 0x001c004803007988 */ /* 0x0003ee000800000b */
[----:B------:R-:W3:Y:S01]  /*2950*/  MUFU.EX2 R16, R19 ;  /* 0x0000001300107308 */ /* 0x000ee20000000800 */
[----:B------:R-:W-:Y:S02]  /*2960*/  IMAD R23, R23, 0x10, R17 ;  /* 0x0000001017177824 */ /* 0x000fe400078e0211 */
[----:B-1----:R-:W-:Y:S01]  /*2970*/  FADD R17, R75, R42 ;  /* 0x0000002a4b117221 */ /* 0x002fe20000000000 */
[----:B------:R-:W-:Y:S01]  /*2980*/  F2FP.SATFINITE.E4M3.F32.PACK_AB_MERGE_C R72, R4, R5, R6 ;  /* 0x000000050448723e */ /* 0x000fe20004807006 */
[----:B------:R-:W-:Y:S01]  /*2990*/  FADD R4, -R66, -INF ;  /* 0xff80000042047421 */ /* 0x000fe20000000100 */
[----:B--2---:R1:W-:Y:S01]  /*29a0*/  STS.U8 [R3+UR11+0x1b00], R76 ;  /* 0x001b004c03007988 */ /* 0x0043e2000800000b */
[----:B------:R-:W-:-:S02]  /*29b0*/  IMAD.SHL.U32 R21, R0, 0x20, RZ ;  /* 0x0000002000157824 */ /* 0x000fc400078e00ff */
[----:B----4-:R-:W-:Y:S01]  /*29c0*/  FADD R17, R14, R17 ;  /* 0x000000110e117221 */ /* 0x010fe20000000000 */
[----:B------:R-:W-:Y:S02]  /*29d0*/  LOP3.LUT R42, R23, 0x10, R0, 0x78, !PT ;  /* 0x00000010172a7812 */ /* 0x000fe400078e7800 */
[----:B------:R-:W-:Y:S01]  /*29e0*/  F2FP.SATFINITE.E4M3.F32.PACK_AB_MERGE_C R9, R18, R9, RZ ;  /* 0x000000091209723e */ /* 0x000fe200048070ff */
[----:B0-----:R-:W-:Y:S01]  /*29f0*/  FADD R17, R15, R17 ;  /* 0x000000110f117221 */ /* 0x001fe20000000000 */
[----:B-1----:R-:W-:Y:S01]  /*2a00*/  FMUL R76, R4, 1.4426950216293334961 ;  /* 0x3fb8aa3b044c7820 */ /* 0x002fe20000400000 */
[----:B------:R-:W-:Y:S02]  /*2a10*/  LOP3.LUT R21, R21, 0x160, RZ, 0xc0, !PT ;  /* 0x0000016015157812 */ /* 0x000fe400078ec0ff */
[----:B------:R-:W-:Y:S02]  /*2a20*/  F2FP.SATFINITE.E4M3.F32.PACK_AB_MERGE_C R12, R13, R12, RZ ;  /* 0x0000000c0d0c723e */ /* 0x000fe400048070ff */
[----:B---3--:R-:W-:Y:S01]  /*2a30*/  F2FP.SATFINITE.E4M3.F32.PACK_AB_MERGE_C R15, R16, R15, RZ ;  /* 0x0000000f100f723e */ /* 0x008fe200048070ff */
[----:B------:R-:W0:Y:S01]  /*2a40*/  MUFU.EX2 R76, R76 ;  /* 0x0000004c004c7308 */ /* 0x000e220000000800 */
[----:B------:R1:W-:Y:S01]  /*2a50*/  STS.U8 [R3+UR11+0x1d00], R74 ;  /* 0x001d004a03007988 */ /* 0x0003e2000800000b */
[----:B------:R-:W-:Y:S01]  /*2a60*/  IADD3 R42, PT, PT, R42, UR11, R21 ;  /* 0x0000000b2a2a7c10 */ /* 0x000fe2000fffe015 */
[----:B------:R-:W-:Y:S01]  /*2a70*/  FADD R67, R16, R17 ;  /* 0x0000001110437221 */ /* 0x000fe20000000000 */
[----:B------:R-:W-:-:S02]  /*2a80*/  F2FP.SATFINITE.E4M3.F32.PACK_AB_MERGE_C R73, R8, R73, R9 ;  /* 0x000000490849723e */ /* 0x000fc40004807009 */
[----:B------:R-:W-:Y:S01]  /*2a90*/  F2FP.SATFINITE.E4M3.F32.PACK_AB_MERGE_C R75, R14, R75, R15 ;  /* 0x0000004b0e4b723e */ /* 0x000fe2000480700f */
[----:B------:R-:W-:Y:S01]  /*2aa0*/  STS.U8 [R3+UR11+0x1800], R20 ;  /* 0x0018001403007988 */ /* 0x000fe2000800000b */
[----:B-1----:R-:W-:-:S03]  /*2ab0*/  F2FP.SATFINITE.E4M3.F32.PACK_AB_MERGE_C R74, R11, R10, R12 ;  /* 0x0000000a0b4a723e */ /* 0x002fc6000480700c */
[----:B-----5:R-:W-:Y:S04]  /*2ac0*/  STS.U8 [R3+UR11+0x1900], R124 ;  /* 0x0019007c03007988 */ /* 0x020fe8000800000b */
        /* <DEDUP_REMOVED lines=9> */
[----:B------:R2:W-:Y:S04]  /*2b60*/  STS.U8 [R39+UR11+0x1e80], R92 ;  /* 0x001e805c27007988 */ /* 0x0005e8000800000b */
[----:B------:R2:W-:Y:S04]  /*2b70*/  STS.U8 [R39+UR11+0x1f80], R78 ;  /* 0x001f804e27007988 */ /* 0x0005e8000800000b */
[----:B------:R2:W-:Y:S01]  /*2b80*/  STS.128 [R42+0x1000], R72 ;  /* 0x001000482a007388 */ /* 0x0005e20000000c00 */
[----:B-1----:R-:W1:Y:S01]  /*2b90*/  LDTM.16dp32bit_t0_t15.x32 R4, tmem[UR12] ;  /* 0x0000000c000479ee */ /* 0x002e620008a80000 */
[----:B------:R-:W3:Y:S02]  /*2ba0*/  LDTM.16dp32bit_t16_t31.x32 R4, tmem[UR12+0x20] ;  /* 0x0000200c000479ee */ /* 0x000ee40008aa0000 */
[----:B------:R2:W4:Y:S01]  /*2bb0*/  SHFL.BFLY PT, R64, R67, 0x10, 0x1f ;  /* 0x0e001f0043407f89 */ /* 0x00052200000e0000 */
[----:B------:R-:W-:Y:S01]  /*2bc0*/  NOP ;  /* 0x0000000000007918 */ /* 0x000fe20000000000 */
[----:B0-----:R-:W-:Y:S05]  /*2bd0*/  @!P0 BRA `(.L_x_9) ;  /* 0x0000000000888947 */ /* 0x001fea0003800000 */
[C---:B-1-3--:R-:W-:Y:S01]  /*2be0*/  FMUL R4, R76.reuse, R4 ;  /* 0x000000044c047220 */ /* 0x04afe20000400000 */
[C---:B------:R-:W-:Y:S01]  /*2bf0*/  FMUL R5, R76.reuse, R5 ;  /* 0x000000054c057220 */ /* 0x040fe20000400000 */
        /* <DEDUP_REMOVED lines=29> */
[----:B------:R-:W-:-:S04]  /*2dd0*/  FMUL R35, R76, R35 ;  /* 0x000000234c237220 */ /* 0x000fc80000400000 */
[----:B------:R0:W-:Y:S01]  /*2de0*/  STTM.16dp32bit_t0_t15.x32 tmem[UR12], R4 ;  /* 0x00000004000079ed */ /* 0x0001e20008a8000c */
[----:B------:R0:W-:Y:S02]  /*2df0*/  STTM.16dp32bit_t16_t31.x32 tmem[UR12+0x20], R4 ;  /* 0x00002004000079ed */ /* 0x0001e40008aa000c */
.L_x_9:
[----:B---3--:R-:W3:Y:S02]  /*2e00*/  FENCE.VIEW.ASYNC.T ;  /* 0x00000000000073c6 */ /* 0x008ee40000000200 */
[----:B---3--:R-:W-:Y:S01]  /*2e10*/  BAR.SYNC.DEFER_BLOCKING 0x0 ;  /* 0x0000000000007b1d */ /* 0x008fe20000010000 */
[----:B--2-4-:R-:W-:Y:S01]  /*2e20*/  FADD R67, R67, R64 ;  /* 0x0000004043437221 */ /* 0x014fe20000000000 */
[----:B------:R-:W-:Y:S01]  /*2e30*/  UIADD3 UR14, UPT, UPT, UR11, 0x3000, URZ ;  /* 0x000030000b0e7890 */ /* 0x000fe2000fffe0ff */
[----:B------:R-:W-:Y:S02]  /*2e40*/  FSEL R66, R66, -INF , P0 ;  /* 0xff80000042427808 */ /* 0x000fe40000000000 */
[----:B------:R-:W-:Y:S01]  /*2e50*/  FADD R67, R76, R67 ;  /* 0x000000434c437221 */ /* 0x000fe20000000000 */
[----:B------:R-:W-:-:S04]  /*2e60*/  UMOV UR17, 0xc0004010 ;  /* 0xc000401000117882 */ /* 0x000fc80000000000 */
[----:B------:R-:W-:Y:S01]  /*2e70*/  FSEL R72, R67, 1, P0 ;  /* 0x3f80000043487808 */ /* 0x000fe20000000000 */
[----:B------:R2:W-:Y:S06]  /*2e80*/  MEMBAR.ALL.CTA ;  /* 0x0000000000007992 */ /* 0x0005ec0000008000 */
[----:B--2---:R-:W2:Y:S02]  /*2e90*/  FENCE.VIEW.ASYNC.S ;  /* 0x00000000000073c6 */ /* 0x004ea40000000000 */
[----:B--2---:R-:W-:Y:S06]  /*2ea0*/  BAR.SYNC.DEFER_BLOCKING 0x0 ;  /* 0x0000000000007b1d */ /* 0x004fec0000010000 */
[----:B------:R-:W-:Y:S05]  /*2eb0*/  @!P1 BRA `(.L_x_10) ;  /* 0x0000000000589947 */ /* 0x000fea0003800000 */
[----:B------:R-:W-:Y:S01]  /*2ec0*/  UIADD3 UR4, UPT, UPT, UR11, 0x1000, URZ ;  /* 0x000010000b047890 */ /* 0x000fe2000fffe0ff */
[----:B------:R-:W-:Y:S01]  /*2ed0*/  BSSY.RECONVERGENT B0, `(.L_x_11) ;  /* 0x0000013000007945 */ /* 0x000fe20003800200 */
[----:B------:R-:W-:Y:S02]  /*2ee0*/  UIADD3 UR5, UPT, UPT, UR11, 0x1800, URZ ;  /* 0x000018000b057890 */ /* 0x000fe4000fffe0ff */
[----:B------:R-:W-:Y:S02]  /*2ef0*/  USHF.R.U32.HI UR4, URZ, 0x4, UR4 ;  /* 0x00000004ff047899 */ /* 0x000fe40008011604 */
[----:B------:R-:W-:Y:S01]  /*2f00*/  USHF.R.U32.HI UR5, URZ, 0x4, UR5 ;  /* 0x00000004ff057899 */ /* 0x000fe20008011605 */
[----:B------:R-:W-:Y:S01]  /*2f10*/  ELECT P0, URZ, PT ;  /* 0x0000000000ff782f */ /* 0x000fe20003800000 */
[----:B------:R-:W-:Y:S02]  /*2f20*/  USGXT.U32 UR16, UR4, 0xe ;  /* 0x0000000e0410789a */ /* 0x000fe40008000000 */
[----:B------:R-:W-:Y:S01]  /*2f30*/  USGXT.U32 UR6, UR5, 0xe ;  /* 0x0000000e0506789a */ /* 0x000fe20008000000 */
[----:B------:R-:W-:Y:S01]  /*2f40*/  UMOV UR8, 0x0 ;  /* 0x0000000000087882 */ /* 0x000fe20000000000 */
[----:B------:R-:W-:Y:S01]  /*2f50*/  UMOV UR9, 0x4100010 ;  /* 0x0410001000097882 */ /* 0x000fe20000000000 */
[----:B------:R-:W-:-:S02]  /*2f60*/  UMOV UR5, UR17 ;  /* 0x0000001100057c82 */ /* 0x000fc40008000000 */
[----:B------:R-:W-:Y:S01]  /*2f70*/  UMOV UR4, UR16 ;  /* 0x0000001000047c82 */ /* 0x000fe20008000000 */
[----:B------:R-:W-:-:S03]  /*2f80*/  UMOV UR7, 0xc0004010 ;  /* 0xc000401000077882 */ /* 0x000fc60000000000 */
[----:B------:R2:W-:Y:S01]  /*2f90*/  UTCQMMA gdesc[UR4], gdesc[UR6], tmem[UR29], tmem[UR8], idesc[UR9], UPT ;  /* 0x00ff0806040075ea */ /* 0x0005e2000b80031d */
[----:B------:R-:W-:Y:S05]  /*2fa0*/  @!P0 BRA `(.L_x_12) ;  /* 0x0000000000148947 */ /* 0x000fea0003800000 */
[----:B--2---:R-:W-:Y:S01]  /*2fb0*/  UMOV UR4, UR14 ;  /* 0x0000000e00047c82 */ /* 0x004fe20008000000 */
[----:B------:R-:W-:Y:S02]  /*2fc0*/  UMOV UR5, URZ ;  /* 0x000000ff00057c82 */ /* 0x000fe40008000000 */
[----:B------:R-:W-:Y:S02]  /*2fd0*/  UMOV UR4, UR4 ;  /* 0x0000000400047c82 */ /* 0x000fe40008000000 */
[----:B------:R3:W-:Y:S01]  /*2fe0*/  UTCBAR [UR4], URZ ;  /* 0x000000ff040073e9 */ /* 0x0007e200080000ff */
[----:B------:R-:W-:Y:S02]  /*2ff0*/  NOP ;  /* 0x0000000000007918 */ /* 0x000fe40000000000 */
.L_x_12:
[----:B--23--:R-:W-:Y:S05]  /*3000*/  BSYNC.RECONVERGENT B0 ;  /* 0x0000000000007941 */ /* 0x00cfea0003800200 */
.L_x_11:
[----:B------:R-:W-:Y:S05]  /*3010*/  BRA `(.L_x_13) ;  /* 0x0000000000147947 */ /* 0x000fea0003800000 */
.L_x_10:
[----:B------:R-:W-:-:S13]  /*3020*/  ISETP.GE.AND P0, PT, R43, RZ, PT ;  /* 0x000000ff2b00720c */ /* 0x000fda0003f06270 */
[----:B------:R-:W-:Y:S05]  /*3030*/  @!P0 BRA `(.L_x_14) ;  /* 0x0000001c00008947 */ /* 0x000fea0003800000 */
[----:B------:R-:W-:-:S04]  /*3040*/  UIADD3 UR4, UPT, UPT, UR11, 0x1000, URZ ;  /* 0x000010000b047890 */ /* 0x000fc8000fffe0ff */
[----:B------:R-:W-:-:S04]  /*3050*/  USHF.R.U32.HI UR4, URZ, 0x4, UR4 ;  /* 0x00000004ff047899 */ /* 0x000fc80008011604 */
[----:B------:R-:W-:-:S12]  /*3060*/  USGXT.U32 UR16, UR4, 0xe ;  /* 0x0000000e0410789a */ /* 0x000fd80008000000 */
.L_x_13:
[----:B------:R-:W-:Y:S01]  /*3070*/  USHF.R.U32.HI UR18, URZ, 0x4, UR11 ;  /* 0x00000004ff127899 */ /* 0x000fe2000801160b */
[----:B------:R-:W-:Y:S01]  /*3080*/  IMAD.SHL.U32 R73, R65, 0x20, RZ ;  /* 0x0000002041497824 */ /* 0x000fe200078e00ff */
[----:B------:R-:W-:Y:S01]  /*3090*/  USHF.R.U32.HI UR4, URZ, 0x4, UR20 ;  /* 0x00000004ff047899 */ /* 0x000fe20008011614 */
[----:B01----:R-:W-:Y:S01]  /*30a0*/  IMAD.MOV.U32 R20, RZ, RZ, RZ ;  /* 0x000000ffff147224 */ /* 0x003fe200078e00ff */
[----:B------:R-:W-:Y:S01]  /*30b0*/  UIADD3 UR6, UPT, UPT, UR11, 0x2800, URZ ;  /* 0x000028000b067890 */ /* 0x000fe2000fffe0ff */
[----:B------:R-:W-:Y:S01]  /*30c0*/  IMAD.MOV.U32 R74, RZ, RZ, -0x20 ;  /* 0xffffffe0ff4a7424 */ /* 0x000fe200078e00ff */
[----:B------:R-:W-:Y:S01]  /*30d0*/  USGXT.U32 UR18, UR18, 0xe ;  /* 0x0000000e1212789a */ /* 0x000fe20008000000 */
[----:B------:R-:W-:Y:S01]  /*30e0*/  IMAD.MOV.U32 R75, RZ, RZ, -0x1 ;  /* 0xffffffffff4b7424 */ /* 0x000fe200078e00ff */
[----:B------:R-:W-:Y:S01]  /*30f0*/  USHF.L.U32 UR25, UR15, 0x5, URZ ;  /* 0x000000050f197899 */ /* 0x000fe200080006ff */
[----:B------:R-:W-:Y:S01]  /*3100*/  IMAD.MOV.U32 R76, RZ, RZ, RZ ;  /* 0x000000ffff4c7224 */ /* 0x000fe200078e00ff */
[----:B------:R-:W-:Y:S01]  /*3110*/  USGXT.U32 UR4, UR4, 0xe ;  /* 0x0000000e0404789a */ /* 0x000fe20008000000 */
[----:B------:R-:W-:Y:S01]  /*3120*/  IMAD.MOV.U32 R78, RZ, RZ, R73 ;  /* 0x000000ffff4e7224 */ /* 0x000fe200078e0049 */
[----:B------:R-:W-:-:S02]  /*3130*/  USHF.R.U32.HI UR6, URZ, 0x4, UR6 ;  /* 0x00000004ff067899 */ /* 0x000fc40008011606 */
[----:B------:R-:W-:Y:S01]  /*3140*/  UIADD3 UR30, UP2, UPT, UR18, 0x80, URZ ;  /* 0x00000080121e7890 */ /* 0x000fe2000ff5e0ff */
[----:B------:R-:W-:Y:S01]  /*3150*/  UMOV UR5, URZ ;  /* 0x000000ff00057c82 */ /* 0x000fe20008000000 */
[----:B------:R-:W-:Y:S01]  /*3160*/  UMOV UR8, 0xfffffffe ;  /* 0xfffffffe00087882 */ /* 0x000fe20000000000 */
[----:B------:R-:W-:Y:S01]  /*3170*/  UMOV UR9, 0x7fffbfdf ;  /* 0x7fffbfdf00097882 */ /* 0x000fe20000000000 */
[----:B------:R-:W-:Y:S01]  /*3180*/  UISETP.NE.U32.AND UP1, UPT, UR21, URZ, UPT ;  /* 0x000000ff1500728c */ /* 0x000fe2000bf25070 */
[----:B------:R-:W-:Y:S01]  /*3190*/  UMOV UR26, 0x1 ;  /* 0x00000001001a7882 */ /* 0x000fe20000000000 */
[----:B------:R-:W0:Y:S01]  /*31a0*/  LDCU UR34, c[0x0][0x3a8] ;  /* 0x00007500ff2277ac */ /* 0x000e220008000800 */
[----:B------:R-:W-:Y:S02]  /*31b0*/  USGXT.U32 UR24, UR6, 0xe ;  /* 0x0000000e0618789a */ /* 0x000fe40008000000 */
[----:B------:R-:W-:Y:S02]  /*31c0*/  UIADD3.X UR31, UPT, UPT, UR5, -0x7fffbfe0, URZ, UP2, !UPT ;  /* 0x80004020051f7890 */ /* 0x000fe400097fe4ff */
[----:B------:R-:W-:Y:S01]  /*31d0*/  UIADD3.64 UR8, UPT, UPT, UR4, -UR8, URZ ;  /* 0x8000000804087297 */ /* 0x000fe2000fffe0ff */
[----:B------:R-:W-:Y:S01]  /*31e0*/  UMOV UR28, UR14 ;  /* 0x0000000e001c7c82 */ /* 0x000fe20008000000 */
[----:B------:R-:W-:-:S10]  /*31f0*/  UMOV UR27, UR25 ;  /* 0x00000019001b7c82 */ /* 0x000fd40008000000 */
.L_x_19:
[----:B------:R-:W-:Y:S02]  /*3200*/  SHF.R.S32.HI R19, RZ, 0x1f, R78 ;  /* 0x0000001fff137819 */ /* 0x000fe4000001144e */
[C---:B------:R-:W-:Y:S02]  /*3210*/  IADD3 R4, P0, PT, R78.reuse, R120, RZ ;  /* 0x000000784e047210 */ /* 0x040fe40007f1e0ff */
[----:B------:R-:W-:-:S03]  /*3220*/  IADD3 R22, P1, PT, R78, R112, RZ ;  /* 0x000000704e167210 */ /* 0x000fc60007f3e0ff */
[C---:B------:R-:W-:Y:S01]  /*3230*/  IMAD.X R5, R19.reuse, 0x1, R121, P0 ;  /* 0x0000000113057824 */ /* 0x040fe200000e0679 */
[C---:B------:R-:W-:Y:S01]  /*3240*/  IADD3 R24, P0, PT, R78.reuse, R104, RZ ;  /* 0x000000684e187210 */ /* 0x040fe20007f1e0ff */
[C---:B------:R-:W-:Y:S01]  /*3250*/  IMAD.X R23, R19.reuse, 0x1, R113, P1 ;  /* 0x0000000113177824 */ /* 0x040fe200008e0671 */
[C---:B------:R-:W-:Y:S02]  /*3260*/  IADD3 R14, P1, PT, R78.reuse, R96, RZ ;  /* 0x000000604e0e7210 */ /* 0x040fe40007f3e0ff */
[----:B------:R-:W2:Y:S01]  /*3270*/  LDG.E.U8 R18, desc[UR22][R4.64] ;  /* 0x0000001604127981 */ /* 0x000ea2000c1e1100 */
[C---:B------:R-:W-:Y:S01]  /*3280*/  IMAD.X R25, R19.reuse, 0x1, R105, P0 ;  /* 0x0000000113197824 */ /* 0x040fe200000e0669 */
[C---:B------:R-:W-:Y:S01]  /*3290*/  IADD3 R6, P0, PT, R78.reuse, R118, RZ ;  /* 0x000000764e067210 */ /* 0x040fe20007f1e0ff */
[C---:B------:R-:W-:Y:S01]  /*32a0*/  IMAD.X R15, R19.reuse, 0x1, R97, P1 ;  /* 0x00000001130f7824 */ /* 0x040fe200008e0661 */
[C---:B------:R-:W-:Y:S01]  /*32b0*/  IADD3 R26, P1, PT, R78.reuse, R110, RZ ;  /* 0x0000006e4e1a7210 */ /* 0x040fe20007f3e0ff */
[----:B------:R-:W3:Y:S02]  /*32c0*/  LDG.E.U8 R22, desc[UR22][R22.64] ;  /* 0x0000001616167981 */ /* 0x000ee4000c1e1100 */
[C---:B------:R-:W-:Y:S01]  /*32d0*/  IMAD.X R7, R19.reuse, 0x1, R119, P0 ;  /* 0x0000000113077824 */ /* 0x040fe200000e0677 */
[C---:B------:R-:W-:Y:S01]  /*32e0*/  IADD3 R10, P0, PT, R78.reuse, R102, RZ ;  /* 0x000000664e0a7210 */ /* 0x040fe20007f1e0ff */
[C---:B------:R-:W-:Y:S01]  /*32f0*/  IMAD.X R27, R19.reuse, 0x1, R111, P1 ;  /* 0x00000001131b7824 */ /* 0x040fe200008e066f */
[C---:B------:R-:W-:Y:S01]  /*3300*/  IADD3 R8, P1, PT, R78.reuse, R94, RZ ;  /* 0x0000005e4e087210 */ /* 0x040fe20007f3e0ff */
[----:B------:R1:W4:Y:S02]  /*3310*/  LDG.E.U8 R32, desc[UR22][R14.64] ;  /* 0x000000160e207981 */ /* 0x000324000c1e1100 */
[C---:B------:R-:W-:Y:S01]  /*3320*/  IMAD.X R11, R19.reuse, 0x1, R103, P0 ;  /* 0x00000001130b7824 */ /* 0x040fe200000e0667 */
[C---:B------:R-:W-:Y:S01]  /*3330*/  IADD3 R16, P0, PT, R78.reuse, R116, RZ ;  /* 0x000000744e107210 */ /* 0x040fe20007f1e0ff */
[C---:B------:R-:W-:Y:S01]  /*3340*/  IMAD.X R9, R19.reuse, 0x1, R95, P1 ;  /* 0x0000000113097824 */ /* 0x040fe200008e065f */
[C---:B------:R-:W-:Y:S01]  /*3350*/  IADD3 R12, P1, PT, R78.reuse, R108, RZ ;  /* 0x0000006c4e0c7210 */ /* 0x040fe20007f3e0ff */
[----:B------:R5:W4:Y:S02]  /*3360*/  LDG.E.U8 R28, desc[UR22][R6.64] ;  /* 0x00000016061c7981 */ /* 0x000b24000c1e1100 */
[C---:B------:R-:W-:Y:S01]  /*3370*/  IMAD.X R17, R19.reuse, 0x1, R117, P0 ;  /* 0x0000000113117824 */ /* 0x040fe200000e0675 */
[C---:B-1----:R-:W-:Y:S01]  /*3380*/  IADD3 R14, P0, PT, R78.reuse, R100, RZ ;  /* 0x000000644e0e7210 */ /* 0x042fe20007f1e0ff */
[C---:B------:R-:W-:Y:S01]  /*3390*/  IMAD.X R13, R19.reuse, 0x1, R109, P1 ;  /* 0x00000001130d7824 */ /* 0x040fe200008e066d */
[C---:B------:R-:W-:Y:S01]  /*33a0*/  IADD3 R4, P1, PT, R78.reuse, R90, RZ ;  /* 0x0000005a4e047210 */ /* 0x040fe20007f3e0ff */
[----:B------:R1:W4:Y:S02]  /*33b0*/  LDG.E.U8 R30, desc[UR22][R10.64] ;  /* 0x000000160a1e7981 */ /* 0x000324000c1e1100 */
[C---:B------:R-:W-:Y:S01]  /*33c0*/  IMAD.X R15, R19.reuse, 0x1, R101, P0 ;  /* 0x00000001130f7824 */ /* 0x040fe200000e0665 */
[----:B-----5:R-:W-:Y:S01]  /*33d0*/  IADD3 R6, P0, PT, R78, R114, RZ ;  /* 0x000000724e067210 */ /* 0x020fe20007f1e0ff */
[----:B------:R5:W4:Y:S01]  /*33e0*/  LDG.E.U8 R34, desc[UR22][R8.64] ;  /* 0x0000001608227981 */ /* 0x000b22000c1e1100 */
[----:B------:R-:W-:-:S03]  /*33f0*/  IMAD.X R5, R19, 0x1, R91, P1 ;  /* 0x0000000113057824 */ /* 0x000fc600008e065b */
[----:B------:R0:W4:Y:S01]  /*3400*/  LDG.E.U8 R21, desc[UR22][R16.64] ;  /* 0x0000001610157981 */ /* 0x000122000c1e1100 */
[----:B------:R-:W-:Y:S01]  /*3410*/  IMAD.X R7, R19, 0x1, R115, P0 ;  /* 0x0000000113077824 */ /* 0x000fe200000e0673 */
[C---:B-1----:R-:W-:Y:S02]  /*3420*/  IADD3 R10, P1, PT, R78.reuse, R106, RZ ;  /* 0x0000006a4e0a7210 */ /* 0x042fe40007f3e0ff */
[----:B------:R-:W4:Y:S01]  /*3430*/  LDG.E.U8 R24, desc[UR22][R24.64] ;  /* 0x0000001618187981 */ /* 0x000f22000c1e1100 */
[----:B-----5:R-:W-:-:S03]  /*3440*/  IADD3 R8, P2, PT, R78, R98, RZ ;  /* 0x000000624e087210 */ /* 0x020fc60007f5e0ff */
[----:B------:R-:W5:Y:S01]  /*3450*/  LDG.E.U8 R26, desc[UR22][R26.64] ;  /* 0x000000161a1a7981 */ /* 0x000f62000c1e1100 */
[----:B0-----:R-:W-:Y:S01]  /*3460*/  IADD3 R16, P0, PT, R78, R88, RZ ;  /* 0x000000584e107210 */ /* 0x001fe20007f1e0ff */
[C---:B------:R-:W-:Y:S02]  /*3470*/  IMAD.X R11, R19.reuse, 0x1, R107, P1 ;  /* 0x00000001130b7824 */ /* 0x040fe400008e066b */
[----:B------:R-:W5:Y:S01]  /*3480*/  LDG.E.U8 R13, desc[UR22][R12.64] ;  /* 0x000000160c0d7981 */ /* 0x000f62000c1e1100 */
[C---:B------:R-:W-:Y:S02]  /*3490*/  IMAD.X R9, R19.reuse, 0x1, R99, P2 ;  /* 0x0000000113097824 */ /* 0x040fe400010e0663 */
[----:B------:R-:W-:Y:S01]  /*34a0*/  IMAD.X R17, R19, 0x1, R89, P0 ;  /* 0x0000000113117824 */ /* 0x000fe200000e0659 */
[----:B------:R-:W5:Y:S04]  /*34b0*/  LDG.E.U8 R15, desc[UR22][R14.64] ;  /* 0x000000160e0f7981 */ /* 0x000f68000c1e1100 */
[----:B------:R-:W5:Y:S04]  /*34c0*/  LDG.E.U8 R5, desc[UR22][R4.64] ;  /* 0x0000001604057981 */ /* 0x000f68000c1e1100 */
[----:B------:R-:W5:Y:S04]  /*34d0*/  LDG.E.U8 R6, desc[UR22][R6.64] ;  /* 0x0000001606067981 */ /* 0x000f68000c1e1100 */
[----:B------:R-:W5:Y:S04]  /*34e0*/  LDG.E.U8 R10, desc[UR22][R10.64] ;  /* 0x000000160a0a7981 */ /* 0x000f68000c1e1100 */
[----:B------:R-:W5:Y:S04]  /*34f0*/  LDG.E.U8 R8, desc[UR22][R8.64] ;  /* 0x0000001608087981 */ /* 0x000f68000c1e1100 */
[----:B------:R-:W5:Y:S01]  /*3500*/  LDG.E.U8 R16, desc[UR22][R16.64] ;  /* 0x0000001610107981 */ /* 0x000f62000c1e1100 */
[----:B------:R-:W-:-:S02]  /*3510*/  UMOV UR6, 0x1 ;  /* 0x0000000100067882 */ /* 0x000fc40000000000 */
[----:B------:R-:W-:-:S04]  /*3520*/  @!UP0 UIADD3 UR6, UPT, UPT, -UR6, 0x100000, URZ ;  /* 0x0010000006068890 */ /* 0x000fc8000fffe1ff */
[----:B------:R-:W-:Y:S02]  /*3530*/  @!UP0 USHF.L.U32 UR7, UR6, 0xb, URZ ;  /* 0x0000000b06078899 */ /* 0x000fe400080006ff */
[----:B------:R-:W-:Y:S01]  /*3540*/  @!UP0 USHF.L.U32 UR6, UR6, 0x1, URZ ;  /* 0x0000000106068899 */ /* 0x000fe200080006ff */
[----:B------:R-:W-:Y:S01]  /*3550*/  VOTEU.ALL UP2, P6 ;  /* 0x0000000000ff7886 */ /* 0x000fe20003040000 */
[----:B--2---:R0:W-:Y:S04]  /*3560*/  STS.U8 [R3+UR11+0x2000], R18 ;  /* 0x0020001203007988 */ /* 0x0041e8000800000b */
[----:B---3--:R0:W-:Y:S04]  /*3570*/  STS.U8 [R3+UR11+0x2200], R22 ;  /* 0x0022001603007988 */ /* 0x0081e8000800000b */
[----:B----4-:R0:W-:Y:S04]  /*3580*/  STS.U8 [R3+UR11+0x2600], R32 ;  /* 0x0026002003007988 */ /* 0x0101e8000800000b */
[----:B------:R0:W-:Y:S04]  /*3590*/  STS.U8 [R3+UR11+0x2400], R24 ;  /* 0x0024001803007988 */ /* 0x0001e8000800000b */
[----:B------:R0:W-:Y:S04]  /*35a0*/  STS.U8 [R39+UR11+0x2080], R28 ;  /* 0x0020801c27007988 */ /* 0x0001e8000800000b */
[----:B-----5:R0:W-:Y:S04]  /*35b0*/  STS.U8 [R39+UR11+0x2280], R26 ;  /* 0x0022801a27007988 */ /* 0x0201e8000800000b */
[----:B------:R0:W-:Y:S04]  /*35c0*/  STS.U8 [R39+UR11+0x2480], R30 ;  /* 0x0024801e27007988 */ /* 0x0001e8000800000b */
        /* <DEDUP_REMOVED lines=8> */
[----:B------:R0:W-:Y:S01]  /*3650*/  STS.U8 [R37+UR11+0x2780], R16 ;  /* 0x0027801025007988 */ /* 0x0001e2000800000b */
[----:B------:R1:W-:Y:S06]  /*3660*/  MEMBAR.ALL.CTA ;  /* 0x0000000000007992 */ /* 0x0003ec0000008000 */
[----:B-1----:R-:W-:Y:S04]  /*3670*/  FENCE.VIEW.ASYNC.S ;  /* 0x00000000000073c6 */ /* 0x002fe80000000000 */
[----:B------:R-:W1:Y:S02]  /*3680*/  FENCE.VIEW.ASYNC.S ;  /* 0x00000000000073c6 */ /* 0x000e640000000000 */
[----:B-1----:R0:W1:Y:S02]  /*3690*/  @!UP2 SYNCS.EXCH.64 URZ, [UR11+0x3010], UR6 ;  /* 0x003010060bffa5b2 */ /* 0x0020640008000100 */
[----:B-1----:R-:W-:Y:S06]  /*36a0*/  BAR.SYNC.DEFER_BLOCKING 0x0 ;  /* 0x0000000000007b1d */ /* 0x002fec0000010000 */
[----:B0-----:R-:W-:Y:S05]  /*36b0*/  BRA.U UP1, `(.L_x_15) ;  /* 0x0000000101387547 */ /* 0x001fea000b800000 */
[----:B------:R-:W-:Y:S01]  /*36c0*/  UIADD3 UR6, UPT, UPT, UR11, 0x3010, URZ ;  /* 0x000030100b067890 */ /* 0x000fe2000fffe0ff */
[----:B------:R-:W-:Y:S01]  /*36d0*/  UMOV UR19, 0x80004020 ;  /* 0x8000402000137882 */ /* 0x000fe20000000000 */
[----:B------:R-:W-:Y:S01]  /*36e0*/  UMOV UR14, UR4 ;  /* 0x00000004000e7c82 */ /* 0x000fe20008000000 */
[----:B------:R-:W-:Y:S01]  /*36f0*/  UMOV UR15, 0x80004020 ;  /* 0x80004020000f7882 */ /* 0x000fe20000000000 */
[----:B------:R-:W-:Y:S01]  /*3700*/  UMOV UR20, 0x0 ;  /* 0x0000000000147882 */ /* 0x000fe20000000000 */
[----:B------:R-:W-:Y:S01]  /*3710*/  UMOV UR21, 0x4088010 ;  /* 0x0408801000157882 */ /* 0x000fe20000000000 */
[----:B------:R-:W-:Y:S01]  /*3720*/  UMOV UR7, URZ ;  /* 0x000000ff00077c82 */ /* 0x000fe20008000000 */
[----:B------:R-:W-:Y:S01]  /*3730*/  UMOV UR32, 0x0 ;  /* 0x0000000000207882 */ /* 0x000fe20000000000 */
[----:B------:R-:W-:Y:S01]  /*3740*/  UMOV UR33, 0x4088010 ;  /* 0x0408801000217882 */ /* 0x000fe20000000000 */
[----:B------:R0:W-:Y:S01]  /*3750*/  UTCQMMA gdesc[UR18], gdesc[UR14], tmem[UR13], tmem[UR20], idesc[UR21], !UPT ;  /* 0x00ff140e120075ea */ /* 0x0001e2000f80030d */
[----:B------:R-:W-:Y:S01]  /*3760*/  UMOV UR6, UR6 ;  /* 0x0000000600067c82 */ /* 0x000fe20008000000 */
[----:B------:R0:W-:Y:S01]  /*3770*/  UTCQMMA gdesc[UR30], gdesc[UR8], tmem[UR13], tmem[UR32], idesc[UR33], UPT ;  /* 0x00ff20081e0075ea */ /* 0x0001e2000b80030d */
[----:B------:R0:W-:Y:S01]  /*3780*/  UTCBAR [UR6], URZ ;  /* 0x000000ff060073e9 */ /* 0x0001e200080000ff */
[----:B------:R-:W-:-:S02]  /*3790*/  NOP ;  /* 0x0000000000007918 */ /* 0x000fc40000000000 */
.L_x_15:
[----:B------:R-:W1:Y:S01]  /*37a0*/  SYNCS.PHASECHK.TRANS64.TRYWAIT P0, [UR11+0x3010], RZ ;  /* 0x003010ffff0075a7 */ /* 0x000e62000800110b */
[----:B------:R-:W-:-:S05]  /*37b0*/  IADD3 R21, P1, PT, R40, R74, RZ ;  /* 0x0000004a28157210 */ /* 0x000fca0007f3e0ff */
[----:B------:R-:W-:Y:S01]  /*37c0*/  IMAD.X R22, RZ, RZ, R75, P1 ;  /* 0x000000ffff167224 */ /* 0x000fe200008e064b */
[----:B-1----:R-:W-:Y:S07]  /*37d0*/  @!P0 BRA `(.L_x_16) ;  /* 0x0000003000a88947 */ /* 0x002fee0003800000 */
.L_x_24:
[----:B------:R-:W-:Y:S01]  /*37e0*/  BAR.SYNC.DEFER_BLOCKING 0x0 ;  /* 0x0000000000007b1d */ /* 0x000fe20000010000 */
[C---:B------:R-:W-:Y:S01]  /*37f0*/  IADD3 R26, P1, PT, R21.reuse, 0x40, RZ ;  /* 0x00000040151a7810 */ /* 0x040fe20007f3e0ff */
[----:B------:R-:W-:Y:S01]  /*3800*/  IMAD.U32 R20, R20, -0x80000000, RZ ;  /* 0x8000000014147824 */ /* 0x000fe200078e00ff */
[C---:B------:R-:W-:Y:S01]  /*3810*/  IADD3 R24, P4, PT, R21.reuse, 0x42, RZ ;  /* 0x0000004215187810 */ /* 0x040fe20007f9e0ff */
[----:B0-----:R-:W-:Y:S01]  /*3820*/  USHF.R.S32.HI UR6, URZ, 0x1f, UR27 ;  /* 0x0000001fff067899 */ /* 0x001fe2000801141b */
[C---:B------:R-:W-:Y:S01]  /*3830*/  IADD3 R28, P0, PT, R21.reuse, 0x43, RZ ;  /* 0x00000043151c7810 */ /* 0x040fe20007f1e0ff */
[--C-:B------:R-:W-:Y:S01]  /*3840*/  IMAD.X R29, RZ, RZ, R22.reuse, P1 ;  /* 0x000000ffff1d7224 */ /* 0x100fe200008e0616 */
[-C--:B------:R-:W-:Y:S01]  /*3850*/  ISETP.GT.U32.AND P3, PT, R24, R41.reuse, PT ;  /* 0x000000291800720c */ /* 0x080fe20003f64070 */
[----:B------:R-:W-:Y:S01]  /*3860*/  LDTM.16dp32bit_t0_t15.x16 R4, tmem[UR12+0x100000] ;  /* 0x1000000c000479ee */ /* 0x000fe20008a00000 */
[----:B------:R-:W0:Y:S01]  /*3870*/  LDTM.16dp32bit_t16_t31.x16 R4, tmem[UR12+0x100010] ;  /* 0x1000100c000479ee */ /* 0x000e220008a20000 */
[----:B------:R-:W-:Y:S01]  /*3880*/  ISETP.GT.U32.AND P2, PT, R28, R41, PT ;  /* 0x000000291c00720c */ /* 0x000fe20003f44070 */
[--C-:B------:R-:W-:Y:S01]  /*3890*/  IMAD.X R31, RZ, RZ, R22.reuse, P4 ;  /* 0x000000ffff1f7224 */ /* 0x100fe200020e0616 */
[C---:B------:R-:W-:Y:S01]  /*38a0*/  IADD3 R24, P1, PT, R21.reuse, 0x44, RZ ;  /* 0x0000004415187810 */ /* 0x040fe20007f3e0ff */
[----:B------:R-:W-:Y:S01]  /*38b0*/  IMAD.X R33, RZ, RZ, R22, P0 ;  /* 0x000000ffff217224 */ /* 0x000fe200000e0616 */
[----:B------:R-:W-:-:S02]  /*38c0*/  IADD3 R28, P4, PT, R21, 0x45, RZ ;  /* 0x00000045151c7810 */ /* 0x000fc40007f9e0ff */
[C---:B------:R-:W-:Y:S01]  /*38d0*/  IADD3 R30, P0, PT, R21.reuse, 0x46, RZ ;  /* 0x00000046151e7810 */ /* 0x040fe20007f1e0ff */
[--C-:B------:R-:W-:Y:S01]  /*38e0*/  IMAD.X R34, RZ, RZ, R22.reuse, P1 ;  /* 0x000000ffff227224 */ /* 0x100fe200008e0616 */
[----:B------:R-:W-:Y:S01]  /*38f0*/  IADD3 R23, P1, PT, R74, 0x40, RZ ;  /* 0x000000404a177810 */ /* 0x000fe20007f3e0ff */
[--C-:B------:R-:W-:Y:S01]  /*3900*/  IMAD.X R27, RZ, RZ, R22.reuse, P4 ;  /* 0x000000ffff1b7224 */ /* 0x100fe200020e0616 */
[----:B------:R-:W-:Y:S01]  /*3910*/  IADD3 R32, P4, PT, R21, 0x47, RZ ;  /* 0x0000004715207810 */ /* 0x000fe20007f9e0ff */
[--C-:B------:R-:W-:Y:S01]  /*3920*/  IMAD.X R25, RZ, RZ, R22.reuse, P0 ;  /* 0x000000ffff197224 */ /* 0x100fe200000e0616 */
[-C--:B------:R-:W-:Y:S01]  /*3930*/  ISETP.GT.U32.AND P0, PT, R24, R41.reuse, PT ;  /* 0x000000291800720c */ /* 0x080fe20003f04070 */
[----:B------:R-:W-:Y:S01]  /*3940*/  IMAD.X R24, RZ, RZ, R75, P1 ;  /* 0x000000ffff187224 */ /* 0x000fe200008e064b */
[CC--:B------:R-:W-:Y:S01]  /*3950*/  ISETP.GT.U32.AND P1, PT, R26.reuse, R41.reuse, PT ;  /* 0x000000291a00720c */ /* 0x0c0fe20003f24070 */
[----:B------:R-:W-:Y:S01]  /*3960*/  IMAD.X R22, RZ, RZ, R22, P4 ;  /* 0x000000ffff167224 */ /* 0x000fe200020e0616 */
[----:B------:R-:W-:Y:S01]  /*3970*/  ISETP.GE.U32.AND P4, PT, R26, R41, PT ;  /* 0x000000291a00720c */ /* 0x000fe20003f86070 */
[----:B------:R-:W1:Y:S01]  /*3980*/  @!P6 SYNCS.CCTL.IV [UR11+0x3010] ;  /* 0x00301000ff00e9b1 */ /* 0x000e62000800000b */
[C---:B------:R-:W-:Y:S01]  /*3990*/  ISETP.GT.U32.AND.EX P1, PT, R29.reuse, RZ, PT, P1 ;  /* 0x000000ff1d00720c */ /* 0x040fe20003f24110 */
[----:B------:R-:W-:Y:S01]  /*39a0*/  NOP ;  /* 0x0000000000007918 */ /* 0x000fe20000000000 */
[----:B------:R-:W-:-:S02]  /*39b0*/  ISETP.GE.U32.AND.EX P4, PT, R29, RZ, PT, P4 ;  /* 0x000000ff1d00720c */ /* 0x000fc40003f86140 */
[----:B------:R-:W-:Y:S01]  /*39c0*/  ISETP.GT.U32.AND.EX P2, PT, R33, RZ, PT, P2 ;  /* 0x000000ff2100720c */ /* 0x000fe20003f44120 */
[----:B0-----:R-:W-:Y:S01]  /*39d0*/  FMUL R4, R4, UR34 ;  /* 0x0000002204047c20 */ /* 0x001fe20008400000 */
[----:B------:R-:W-:Y:S01]  /*39e0*/  FMUL R5, R5, UR34 ;  /* 0x0000002205057c20 */ /* 0x000fe20008400000 */
[----:B------:R-:W-:Y:S01]  /*39f0*/  FMUL R7, R7, UR34 ;  /* 0x0000002207077c20 */ /* 0x000fe20008400000 */
[----:B------:R-:W-:Y:S01]  /*3a00*/  FMUL R21, R8, UR34 ;  /* 0x0000002208157c20 */ /* 0x000fe20008400000 */
[----:B------:R-:W-:Y:S01]  /*3a10*/  FMUL R6, R6, UR34 ;  /* 0x0000002206067c20 */ /* 0x000fe20008400000 */
[----:B------:R-:W-:Y:S01]  /*3a20*/  FSEL R4, R4, -INF , !P1 ;  /* 0xff80000004047808 */ /* 0x000fe20004800000 */
[----:B------:R-:W-:Y:S01]  /*3a30*/  FMUL R9, R9, UR34 ;  /* 0x0000002209097c20 */ /* 0x000fe20008400000 */
[-C--:B------:R-:W-:Y:S01]  /*3a40*/  ISETP.GT.U32.AND P1, PT, R28, R41.reuse, PT ;  /* 0x000000291c00720c */ /* 0x080fe20003f24070 */
[----:B------:R-:W-:Y:S01]  /*3a50*/  FMUL R11, R11, UR34 ;  /* 0x000000220b0b7c20 */ /* 0x000fe20008400000 */
[----:B------:R-:W-:Y:S01]  /*3a60*/  FSEL R5, R5, -INF , !P4 ;  /* 0xff80000005057808 */ /* 0x000fe20006000000 */
[----:B------:R-:W-:Y:S01]  /*3a70*/  FMUL R13, R13, UR34 ;  /* 0x000000220d0d7c20 */ /* 0x000fe20008400000 */
[----:B------:R-:W-:Y:S01]  /*3a80*/  ISETP.GT.U32.AND P4, PT, R30, R41, PT ;  /* 0x000000291e00720c */ /* 0x000fe20003f84070 */
[----:B------:R-:W-:Y:S01]  /*3a90*/  FMUL R15, R15, UR34 ;  /* 0x000000220f0f7c20 */ /* 0x000fe20008400000 */
[--C-:B------:R-:W-:Y:S01]  /*3aa0*/  LOP3.LUT R28, R23, 0xf, R40.reuse, 0xfe, !PT ;  /* 0x0000000f171c7812 */ /* 0x100fe200078efe28 */
[----:B------:R-:W-:Y:S01]  /*3ab0*/  FMUL R16, R16, UR34 ;  /* 0x0000002210107c20 */ /* 0x000fe20008400000 */
[----:B------:R-:W-:Y:S01]  /*3ac0*/  ISETP.GT.U32.AND.EX P0, PT, R34, RZ, PT, P0 ;  /* 0x000000ff2200720c */ /* 0x000fe20003f04100 */
[----:B------:R-:W-:Y:S01]  /*3ad0*/  FMUL R17, R17, UR34 ;  /* 0x0000002211117c20 */ /* 0x000fe20008400000 */
[----:B------:R-:W-:Y:S01]  /*3ae0*/  FSEL R8, R7, -INF , !P2 ;  /* 0xff80000007087808 */ /* 0x000fe20005000000 */
[----:B------:R-:W-:Y:S01]  /*3af0*/  FMUL R7, R10, UR34 ;  /* 0x000000220a077c20 */ /* 0x000fe20008400000 */
[----:B------:R-:W-:Y:S01]  /*3b00*/  ISETP.GT.U32.AND.EX P3, PT, R31, RZ, PT, P3 ;  /* 0x000000ff1f00720c */ /* 0x000fe20003f64130 */
[----:B------:R-:W-:Y:S01]  /*3b10*/  FMUL R18, R18, UR34 ;  /* 0x0000002212127c20 */ /* 0x000fe20008400000 */
[----:B------:R-:W-:Y:S01]  /*3b20*/  LOP3.LUT R26, R23, 0xe, R40, 0xfe, !PT ;  /* 0x0000000e171a7812 */ /* 0x000fe200078efe28 */
[----:B------:R-:W-:Y:S01]  /*3b30*/  FMUL R19, R19, UR34 ;  /* 0x0000002213137c20 */ /* 0x000fe20008400000 */
[----:B------:R-:W-:-:S02]  /*3b40*/  ISETP.GT.U32.AND.EX P1, PT, R27, RZ, PT, P1 ;  /* 0x000000ff1b00720c */ /* 0x000fc40003f24110 */
[-C--:B------:R-:W-:Y:S02]  /*3b50*/  ISETP.GT.U32.AND P2, PT, R28, R41.reuse, PT ;  /* 0x000000291c00720c */ /* 0x080fe40003f44070 */
[----:B------:R-:W-:Y:S02]  /*3b60*/  ISETP.GT.U32.AND.EX P4, PT, R25, RZ, PT, P4 ;  /* 0x000000ff1900720c */ /* 0x000fe40003f84140 */
[----:B------:R-:W-:Y:S02]  /*3b70*/  LOP3.LUT R28, R23, 0x8, R40, 0xfe, !PT ;  /* 0x00000008171c7812 */ /* 0x000fe400078efe28 */
[----:B------:R-:W-:Y:S02]  /*3b80*/  FSEL R21, R21, -INF , !P0 ;  /* 0xff80000015157808 */ /* 0x000fe40004000000 */
[----:B------:R-:W-:Y:S02]  /*3b90*/  FSEL R6, R6, -INF , !P3 ;  /* 0xff80000006067808 */ /* 0x000fe40005800000 */
[----:B------:R-:W-:-:S02]  /*3ba0*/  ISETP.GT.U32.AND P0, PT, R26, R41, PT ;  /* 0x000000291a00720c */ /* 0x000fc40003f04070 */
[----:B------:R-:W-:Y:S02]  /*3bb0*/  FSEL R10, R9, -INF , !P1 ;  /* 0xff800000090a7808 */ /* 0x000fe40004800000 */
[-C--:B------:R-:W-:Y:S02]  /*3bc0*/  ISETP.GT.U32.AND P3, PT, R32, R41.reuse, PT ;  /* 0x000000292000720c */ /* 0x080fe40003f64070 */
[----:B------:R-:W-:Y:S02]  /*3bd0*/  LOP3.LUT R26, R23, 0xd, R40, 0xfe, !PT ;  /* 0x0000000d171a7812 */ /* 0x000fe400078efe28 */
[----:B------:R-:W-:Y:S01]  /*3be0*/  FSEL R9, R7, -INF , !P4 ;  /* 0xff80000007097808 */ /* 0x000fe20006000000 */
[----:B------:R-:W-:Y:S01]  /*3bf0*/  FMUL R7, R12, UR34 ;  /* 0x000000220c077c20 */ /* 0x000fe20008400000 */
[-C--:B------:R-:W-:Y:S02]  /*3c00*/  ISETP.GT.U32.AND P4, PT, R28, R41.reuse, PT ;  /* 0x000000291c00720c */ /* 0x080fe40003f84070 */
[----:B------:R-:W-:-:S02]  /*3c10*/  ISETP.GT.U32.AND P1, PT, R26, R41, PT ;  /* 0x000000291a00720c */ /* 0x000fc40003f24070 */
[----:B------:R-:W-:Y:S02]  /*3c20*/  ISETP.GT.U32.AND.EX P3, PT, R22, RZ, PT, P3 ;  /* 0x000000ff1600720c */ /* 0x000fe40003f64130 */
[C-C-:B------:R-:W-:Y:S02]  /*3c30*/  LOP3.LUT R26, R23.reuse, 0x9, R40.reuse, 0xfe, !PT ;  /* 0x00000009171a7812 */ /* 0x140fe400078efe28 */
[----:B------:R-:W-:Y:S02]  /*3c40*/  ISETP.GT.U32.AND.EX P4, PT, R24, RZ, PT, P4 ;  /* 0x000000ff1800720c */ /* 0x000fe40003f84140 */
[----:B------:R-:W-:Y:S02]  /*3c50*/  LOP3.LUT R22, R23, 0xa, R40, 0xfe, !PT ;  /* 0x0000000a17167812 */ /* 0x000fe400078efe28 */
[----:B------:R-:W-:Y:S02]  /*3c60*/  FSEL R12, R11, -INF , !P3 ;  /* 0xff8000000b0c7808 */ /* 0x000fe40005800000 */
[----:B------:R-:W-:-:S02]  /*3c70*/  ISETP.GT.U32.AND P3, PT, R26, R41, PT ;  /* 0x000000291a00720c */ /* 0x000fc40003f64070 */
[----:B------:R-:W-:Y:S01]  /*3c80*/  FSEL R11, R7, -INF , !P4 ;  /* 0xff800000070b7808 */ /* 0x000fe20006000000 */
[----:B------:R-:W-:Y:S01]  /*3c90*/  FMUL R7, R14, UR34 ;  /* 0x000000220e077c20 */ /* 0x000fe20008400000 */
[----:B------:R-:W-:Y:S02]  /*3ca0*/  ISETP.GT.U32.AND P4, PT, R22, R41, PT ;  /* 0x000000291600720c */ /* 0x000fe40003f84070 */
[C---:B------:R-:W-:Y:S02]  /*3cb0*/  ISETP.GT.U32.AND.EX P3, PT, R24.reuse, RZ, PT, P3 ;  /* 0x000000ff1800720c */ /* 0x040fe40003f64130 */
[----:B------:R-:W-:Y:S02]  /*3cc0*/  ISETP.GT.U32.AND.EX P4, PT, R24, RZ, PT, P4 ;  /* 0x000000ff1800720c */ /* 0x000fe40003f84140 */
[----:B------:R-:W-:Y:S02]  /*3cd0*/  FSEL R14, R13, -INF , !P3 ;  /* 0xff8000000d0e7808 */ /* 0x000fe40005800000 */
[----:B------:R-:W-:-:S02]  /*3ce0*/  FSEL R13, R7, -INF , !P4 ;  /* 0xff800000070d7808 */ /* 0x000fc40006000000 */
[----:B------:R-:W-:Y:S02]  /*3cf0*/  FMNMX3 R7, R4, R5, R6, !PT ;  /* 0x0000000504077276 */ /* 0x000fe40007800006 */
[C-C-:B------:R-:W-:Y:S02]  /*3d00*/  LOP3.LUT R22, R23.reuse, 0xc, R40.reuse, 0xfe, !PT ;  /* 0x0000000c17167812 */ /* 0x140fe400078efe28 */
[----:B------:R-:W-:Y:S02]  /*3d10*/  LOP3.LUT R26, R23, 0xb, R40, 0xfe, !PT ;  /* 0x0000000b171a7812 */ /* 0x000fe400078efe28 */
[----:B------:R-:W-:Y:S02]  /*3d20*/  FMNMX3 R7, R7, R8, R21, !PT ;  /* 0x0000000807077276 */ /* 0x000fe40007800015 */
[-C--:B------:R-:W-:Y:S02]  /*3d30*/  ISETP.GT.U32.AND P3, PT, R22, R41.reuse, PT ;  /* 0x000000291600720c */ /* 0x080fe40003f64070 */
[----:B------:R-:W-:-:S02]  /*3d40*/  ISETP.GT.U32.AND P4, PT, R26, R41, PT ;  /* 0x000000291a00720c */ /* 0x000fc40003f84070 */
[----:B------:R-:W-:Y:S02]  /*3d50*/  FMNMX3 R7, R7, R10, R9, !PT ;  /* 0x0000000a07077276 */ /* 0x000fe40007800009 */
[C---:B------:R-:W-:Y:S02]  /*3d60*/  ISETP.GT.U32.AND.EX P3, PT, R24.reuse, RZ, PT, P3 ;  /* 0x000000ff1800720c */ /* 0x040fe40003f64130 */
[C---:B------:R-:W-:Y:S02]  /*3d70*/  ISETP.GT.U32.AND.EX P4, PT, R24.reuse, RZ, PT, P4 ;  /* 0x000000ff1800720c */ /* 0x040fe40003f84140 */
[----:B------:R-:W-:Y:S02]  /*3d80*/  FMNMX3 R7, R7, R12, R11, !PT ;  /* 0x0000000c07077276 */ /* 0x000fe4000780000b */
[C---:B------:R-:W-:Y:S02]  /*3d90*/  ISETP.GT.U32.AND.EX P1, PT, R24.reuse, RZ, PT, P1 ;  /* 0x000000ff1800720c */ /* 0x040fe40003f24110 */
[----:B------:R-:W-:-:S02]  /*3da0*/  ISETP.GT.U32.AND.EX P0, PT, R24, RZ, PT, P0 ;  /* 0x000000ff1800720c */ /* 0x000fc40003f04100 */
[----:B------:R-:W-:Y:S02]  /*3db0*/  FSEL R15, R15, -INF , !P4 ;  /* 0xff8000000f0f7808 */ /* 0x000fe40006000000 */
[----:B------:R-:W-:Y:S02]  /*3dc0*/  FSEL R16, R16, -INF , !P3 ;  /* 0xff80000010107808 */ /* 0x000fe40005800000 */
[----:B------:R-:W-:Y:S02]  /*3dd0*/  FMNMX3 R7, R7, R14, R13, !PT ;  /* 0x0000000e07077276 */ /* 0x000fe4000780000d */
[----:B------:R-:W-:Y:S02]  /*3de0*/  FSEL R22, R17, -INF , !P1 ;  /* 0xff80000011167808 */ /* 0x000fe40004800000 */
[----:B------:R-:W-:Y:S02]  /*3df0*/  ISETP.GT.U32.AND.EX P2, PT, R24, RZ, PT, P2 ;  /* 0x000000ff1800720c */ /* 0x000fe40003f44120 */
[----:B------:R-:W-:Y:S01]  /*3e00*/  FSEL R17, R18, -INF , !P0 ;  /* 0xff80000012117808 */ /* 0x000fe20004000000 */
[----:B-1----:R-:W0:Y:S01]  /*3e10*/  SYNCS.PHASECHK.TRANS64.TRYWAIT P0, [UR28], R20 ;  /* 0x00000014ff0075a7 */ /* 0x002e22000800111c */
[----:B------:R-:W-:-:S02]  /*3e20*/  FMNMX3 R7, R7, R15, R16, !PT ;  /* 0x0000000f07077276 */ /* 0x000fc40007800010 */
[----:B------:R-:W-:Y:S02]  /*3e30*/  FSEL R28, R19, -INF , !P2 ;  /* 0xff800000131c7808 */ /* 0x000fe40005000000 */
[----:B------:R-:W-:Y:S02]  /*3e40*/  FMNMX3 R7, R7, R22, R17, !PT ;  /* 0x0000001607077276 */ /* 0x000fe40007800011 */
[----:B------:R-:W-:Y:S02]  /*3e50*/  IADD3 R34, P2, PT, R82, UR27, RZ ;  /* 0x0000001b52227c10 */ /* 0x000fe4000ff5e0ff */
[----:B------:R-:W-:-:S05]  /*3e60*/  FMNMX R19, R28, R7, !PT ;  /* 0x000000071c137209 */ /* 0x000fca0007800000 */
[----:B------:R-:W1:Y:S02]  /*3e70*/  SHFL.BFLY PT, R77, R19, 0x10, 0x1f ;  /* 0x0e001f00134d7f89 */ /* 0x000e6400000e0000 */
[----:B-1----:R-:W-:-:S05]  /*3e80*/  FMNMX3 R77, R19, R77, R66, !PT ;  /* 0x0000004d134d7276 */ /* 0x002fca0007800042 */
[--C-:B------:R-:W-:Y:S01]  /*3e90*/  FADD R4, R4, -R77.reuse ;  /* 0x8000004d04047221 */ /* 0x100fe20000000000 */
[--C-:B------:R-:W-:Y:S01]  /*3ea0*/  FADD R5, R5, -R77.reuse ;  /* 0x8000004d05057221 */ /* 0x100fe20000000000 */
[--C-:B------:R-:W-:Y:S01]  /*3eb0*/  FADD R6, R6, -R77.reuse ;  /* 0x8000004d06067221 */ /* 0x100fe20000000000 */
[--C-:B------:R-:W-:Y:S01]  /*3ec0*/  FADD R8, R8, -R77.reuse ;  /* 0x8000004d08087221 */ /* 0x100fe20000000000 */
[----:B------:R-:W-:Y:S01]  /*3ed0*/  FMUL R4, R4, 1.4426950216293334961 ;  /* 0x3fb8aa3b04047820 */ /* 0x000fe20000400000 */
[----:B------:R-:W-:Y:S01]  /*3ee0*/  FMUL R5, R5, 1.4426950216293334961 ;  /* 0x3fb8aa3b05057820 */ /* 0x000fe20000400000 */
[----:B------:R-:W-:Y:S01]  /*3ef0*/  FMUL R6, R6, 1.4426950216293334961 ;  /* 0x3fb8aa3b06067820 */ /* 0x000fe20000400000 */
[----:B------:R-:W-:Y:S01]  /*3f00*/  FMUL R8, R8, 1.4426950216293334961 ;  /* 0x3fb8aa3b08087820 */ /* 0x000fe20000400000 */
[----:B------:R-:W-:Y:S01]  /*3f10*/  MUFU.EX2 R7, R4 ;  /* 0x0000000400077308 */ /* 0x000fe20000000800 */
[--C-:B------:R-:W-:Y:S01]  /*3f20*/  FADD R21, R21, -R77.reuse ;  /* 0x8000004d15157221 */ /* 0x100fe20000000000 */
[--C-:B------:R-:W-:Y:S01]  /*3f30*/  FADD R10, R10, -R77.reuse ;  /* 0x8000004d0a0a7221 */ /* 0x100fe20000000000 */
[--C-:B------:R-:W-:Y:S01]  /*3f40*/  FADD R9, R9, -R77.reuse ;  /* 0x8000004d09097221 */ /* 0x100fe20000000000 */
[--C-:B------:R-:W-:Y:S01]  /*3f50*/  FADD R12, R12, -R77.reuse ;  /* 0x8000004d0c0c7221 */ /* 0x100fe20000000000 */
[----:B------:R-:W-:Y:S01]  /*3f60*/  FMUL R21, R21, 1.4426950216293334961 ;  /* 0x3fb8aa3b15157820 */ /* 0x000fe20000400000 */
[----:B------:R-:W-:Y:S01]  /*3f70*/  FMUL R10, R10, 1.4426950216293334961 ;  /* 0x3fb8aa3b0a0a7820 */ /* 0x000fe20000400000 */
[----:B------:R-:W-:Y:S01]  /*3f80*/  FMUL R9, R9, 1.4426950216293334961 ;  /* 0x3fb8aa3b09097820 */ /* 0x000fe20000400000 */
[----:B------:R1:W2:Y:S01]  /*3f90*/  MUFU.EX2 R64, R5 ;  /* 0x0000000500407308 */ /* 0x0002a20000000800 */
[--C-:B------:R-:W-:Y:S01]  /*3fa0*/  FADD R11, R11, -R77.reuse ;  /* 0x8000004d0b0b7221 */ /* 0x100fe20000000000 */
[----:B------:R-:W-:Y:S01]  /*3fb0*/  FMUL R12, R12, 1.4426950216293334961 ;  /* 0x3fb8aa3b0c0c7820 */ /* 0x000fe20000400000 */
[--C-:B------:R-:W-:Y:S01]  /*3fc0*/  FADD R14, R14, -R77.reuse ;  /* 0x8000004d0e0e7221 */ /* 0x100fe20000000000 */
[--C-:B------:R-:W-:Y:S01]  /*3fd0*/  FADD R13, R13, -R77.reuse ;  /* 0x8000004d0d0d7221 */ /* 0x100fe20000000000 */
[--C-:B------:R-:W-:Y:S01]  /*3fe0*/  FADD R15, R15, -R77.reuse ;  /* 0x8000004d0f0f7221 */ /* 0x100fe20000000000 */
[--C-:B------:R-:W-:Y:S01]  /*3ff0*/  FADD R16, R16, -R77.reuse ;  /* 0x8000004d10107221 */ /* 0x100fe20000000000 */
[--C-:B------:R-:W-:Y:S01]  /*4000*/  FADD R22, R22, -R77.reuse ;  /* 0x8000004d16167221 */ /* 0x100fe20000000000 */
[----:B------:R3:W4:Y:S01]  /*4010*/  MUFU.EX2 R26, R6 ;  /* 0x00000006001a7308 */ /* 0x0007220000000800 */
[----:B-1----:R-:W-:Y:S01]  /*4020*/  FMUL R5, R14, 1.4426950216293334961 ;  /* 0x3fb8aa3b0e057820 */ /* 0x002fe20000400000 */
[----:B------:R-:W-:Y:S01]  /*4030*/  FMUL R13, R13, 1.4426950216293334961 ;  /* 0x3fb8aa3b0d0d7820 */ /* 0x000fe20000400000 */
[----:B------:R-:W-:Y:S01]  /*4040*/  FMUL R15, R15, 1.4426950216293334961 ;  /* 0x3fb8aa3b0f0f7820 */ /* 0x000fe20000400000 */
[----:B------:R-:W-:Y:S01]  /*4050*/  FMUL R22, R22, 1.4426950216293334961 ;  /* 0x3fb8aa3b16167820 */ /* 0x000fe20000400000 */
[--C-:B------:R-:W-:Y:S01]  /*4060*/  FADD R17, R17, -R77.reuse ;  /* 0x8000004d11117221 */ /* 0x100fe20000000000 */
[----:B------:R-:W-:-:S02]  /*4070*/  FADD R28, R28, -R77 ;  /* 0x8000004d1c1c7221 */ /* 0x000fc40000000000 */
[----:B------:R-:W1:Y:S01]  /*4080*/  MUFU.EX2 R19, R8 ;  /* 0x0000000800137308 */ /* 0x000e620000000800 */
[----:B---3--:R-:W-:Y:S01]  /*4090*/  FMUL R6, R11, 1.4426950216293334961 ;  /* 0x3fb8aa3b0b067820 */ /* 0x008fe20000400000 */
[----:B------:R-:W-:Y:S01]  /*40a0*/  FMUL R17, R17, 1.4426950216293334961 ;  /* 0x3fb8aa3b11117820 */ /* 0x000fe20000400000 */
[----:B------:R-:W-:-:S05]  /*40b0*/  FMUL R28, R28, 1.4426950216293334961 ;  /* 0x3fb8aa3b1c1c7820 */ /* 0x000fca0000400000 */
[----:B------:R-:W3:Y:S08]  /*40c0*/  MUFU.EX2 R24, R21 ;  /* 0x0000001500187308 */ /* 0x000ef00000000800 */
[----:B------:R5:W0:Y:S08]  /*40d0*/  MUFU.EX2 R65, R10 ;  /* 0x0000000a00417308 */ /* 0x000a300000000800 */
[----:B------:R2:W0:Y:S01]  /*40e0*/  MUFU.EX2 R18, R9 ;  /* 0x0000000900127308 */ /* 0x0004220000000800 */
[----:B-----5:R-:W-:-:S04]  /*40f0*/  IADD3 R10, P1, PT, R86, UR27, RZ ;  /* 0x0000001b560a7c10 */ /* 0x020fc8000ff3e0ff */
[----:B------:R-:W-:-:S03]  /*4100*/  IADD3.X R11, PT, PT, R87, UR6, RZ, P1, !PT ;  /* 0x00000006570b7c10 */ /* 0x000fc60008ffe4ff */
[----:B------:R-:W5:Y:S01]  /*4110*/  MUFU.EX2 R27, R12 ;  /* 0x0000000c001b7308 */ /* 0x000f620000000800 */
[----:B--2---:R-:W-:-:S04]  /*4120*/  FADD R9, R7, R64 ;  /* 0x0000004007097221 */ /* 0x004fc80000000000 */
[----:B----4-:R-:W-:-:S03]  /*4130*/  FADD R4, R26, R9 ;  /* 0x000000091a047221 */ /* 0x010fc60000000000 */
[----:B------:R-:W2:Y:S01]  /*4140*/  MUFU.EX2 R6, R6 ;  /* 0x0000000600067308 */ /* 0x000ea20000000800 */
[----:B-1----:R-:W-:Y:S01]  /*4150*/  FADD R9, R19, R4 ;  /* 0x0000000413097221 */ /* 0x002fe20000000000 */
[----:B------:R-:W-:-:S03]  /*4160*/  FMUL R4, R16, 1.4426950216293334961 ;  /* 0x3fb8aa3b10047820 */ /* 0x000fc60000400000 */
[----:B---3--:R-:W-:-:S03]  /*4170*/  FADD R8, R24, R9 ;  /* 0x0000000918087221 */ /* 0x008fc60000000000 */
[----:B------:R-:W1:Y:S01]  /*4180*/  MUFU.EX2 R5, R5 ;  /* 0x0000000500057308 */ /* 0x000e620000000800 */
[----:B0-----:R-:W-:-:S04]  /*4190*/  FADD R9, R65, R8 ;  /* 0x0000000841097221 */ /* 0x001fc80000000000 */
[----:B------:R-:W-:-:S03]  /*41a0*/  FADD R8, R18, R9 ;  /* 0x0000000912087221 */ /* 0x000fc60000000000 */
[----:B------:R-:W0:Y:S01]  /*41b0*/  MUFU.EX2 R25, R13 ;  /* 0x0000000d00197308 */ /* 0x000e220000000800 */
[----:B-----5:R-:W-:-:S04]  /*41c0*/  FADD R9, R27, R8 ;  /* 0x000000081b097221 */ /* 0x020fc80000000000 */
[----:B--2---:R-:W-:-:S03]  /*41d0*/  FADD R8, R6, R9 ;  /* 0x0000000906087221 */ /* 0x004fc60000000000 */
[----:B------:R-:W2:Y:S01]  /*41e0*/  MUFU.EX2 R124, R15 ;  /* 0x0000000f007c7308 */ /* 0x000ea20000000800 */
[----:B-1----:R-:W-:-:S07]  /*41f0*/  FADD R8, R5, R8 ;  /* 0x0000000805087221 */ /* 0x002fce0000000000 */
[----:B------:R-:W1:Y:S01]  /*4200*/  MUFU.EX2 R4, R4 ;  /* 0x0000000400047308 */ /* 0x000e620000000800 */
[----:B0-----:R-:W-:-:S07]  /*4210*/  FADD R9, R25, R8 ;  /* 0x0000000819097221 */ /* 0x001fce0000000000 */
[----:B------:R-:W0:Y:S01]  /*4220*/  MUFU.EX2 R67, R22 ;  /* 0x0000001600437308 */ /* 0x000e220000000800 */
[----:B--2---:R-:W-:-:S07]  /*4230*/  FADD R9, R124, R9 ;  /* 0x000000097c097221 */ /* 0x004fce0000000000 */
[----:B------:R-:W2:Y:S01]  /*4240*/  MUFU.EX2 R23, R17 ;  /* 0x0000001100177308 */ /* 0x000ea20000000800 */
[----:B-1----:R-:W-:-:S07]  /*4250*/  FADD R8, R4, R9 ;  /* 0x0000000904087221 */ /* 0x002fce0000000000 */
[----:B------:R-:W1:Y:S01]  /*4260*/  MUFU.EX2 R122, R28 ;  /* 0x0000001c007a7308 */ /* 0x000e620000000800 */
[----:B0-----:R-:W-:-:S04]  /*4270*/  FADD R8, R67, R8 ;  /* 0x0000000843087221 */ /* 0x001fc80000000000 */
[----:B--2---:R-:W-:-:S04]  /*4280*/  FADD R79, R23, R8 ;  /* 0x00000008174f7221 */ /* 0x004fc80000000000 */
[----:B-1----:R-:W-:-:S05]  /*4290*/  FADD R79, R122, R79 ;  /* 0x0000004f7a4f7221 */ /* 0x002fca0000000000 */
[----:B------:R0:W1:Y:S01]  /*42a0*/  SHFL.BFLY PT, R92, R79, 0x10, 0x1f ;  /* 0x0e001f004f5c7f89 */ /* 0x00006200000e0000 */
[----:B------:R-:W-:Y:S05]  /*42b0*/  @!P0 BRA `(.L_x_17) ;  /* 0x0000002400fc8947 */ /* 0x000fea0003800000 */
.L_x_25:
[----:B------:R-:W-:Y:S01]  /*42c0*/  IADD3 R32, P0, PT, R70, UR27, RZ ;  /* 0x0000001b46207c10 */ /* 0x000fe2000ff1e0ff */
[----:B------:R-:W2:Y:S01]  /*42d0*/  LDG.E.U8 R22, desc[UR22][R10.64] ;  /* 0x000000160a167981 */ /* 0x000ea2000c1e1100 */
[----:B------:R-:W-:Y:S02]  /*42e0*/  IADD3.X R35, PT, PT, R83, UR6, RZ, P2, !PT ;  /* 0x0000000653237c10 */ /* 0x000fe400097fe4ff */
[----:B------:R-:W-:Y:S02]  /*42f0*/  IADD3.X R33, PT, PT, R71, UR6, RZ, P0, !PT ;  /* 0x0000000647217c10 */ /* 0x000fe400087fe4ff */
[----:B------:R-:W-:Y:S01]  /*4300*/  IADD3 R20, P0, PT, R58, UR27, RZ ;  /* 0x0000001b3a147c10 */ /* 0x000fe2000ff1e0ff */
[----:B------:R-:W3:Y:S03]  /*4310*/  LDG.E.U8 R34, desc[UR22][R34.64] ;  /* 0x0000001622227981 */ /* 0x000ee6000c1e1100 */
[----:B------:R-:W-:Y:S01]  /*4320*/  IADD3.X R21, PT, PT, R59, UR6, RZ, P0, !PT ;  /* 0x000000063b157c10 */ /* 0x000fe200087fe4ff */
[----:B------:R-:W4:Y:S01]  /*4330*/  LDG.E.U8 R32, desc[UR22][R32.64] ;  /* 0x0000001620207981 */ /* 0x000f22000c1e1100 */
[----:B------:R-:W-:-:S02]  /*4340*/  IADD3 R8, P0, PT, R50, UR27, RZ ;  /* 0x0000001b32087c10 */ /* 0x000fc4000ff1e0ff */
[----:B------:R-:W-:Y:S01]  /*4350*/  IADD3 R30, P1, PT, R62, UR27, RZ ;  /* 0x0000001b3e1e7c10 */ /* 0x000fe2000ff3e0ff */
[----:B------:R5:W4:Y:S01]  /*4360*/  LDG.E.U8 R28, desc[UR22][R20.64] ;  /* 0x00000016141c7981 */ /* 0x000b22000c1e1100 */
[----:B------:R-:W-:Y:S02]  /*4370*/  IADD3.X R9, PT, PT, R51, UR6, RZ, P0, !PT ;  /* 0x0000000633097c10 */ /* 0x000fe400087fe4ff */
[----:B------:R-:W-:Y:S02]  /*4380*/  IADD3 R12, P0, PT, R84, UR27, RZ ;  /* 0x0000001b540c7c10 */ /* 0x000fe4000ff1e0ff */
[----:B------:R-:W-:Y:S02]  /*4390*/  IADD3.X R31, PT, PT, R63, UR6, RZ, P1, !PT ;  /* 0x000000063f1f7c10 */ /* 0x000fe40008ffe4ff */
[----:B------:R-:W-:Y:S02]  /*43a0*/  IADD3.X R13, PT, PT, R85, UR6, RZ, P0, !PT ;  /* 0x00000006550d7c10 */ /* 0x000fe400087fe4ff */
[----:B-----5:R-:W-:Y:S01]  /*43b0*/  IADD3 R20, P0, PT, R68, UR27, RZ ;  /* 0x0000001b44147c10 */ /* 0x020fe2000ff1e0ff */
[----:B------:R-:W5:Y:S01]  /*43c0*/  LDG.E.U8 R30, desc[UR22][R30.64] ;  /* 0x000000161e1e7981 */ /* 0x000f62000c1e1100 */
[----:B------:R-:W-:-:S02]  /*43d0*/  IADD3 R14, P1, PT, R54, UR27, RZ ;  /* 0x0000001b360e7c10 */ /* 0x000fc4000ff3e0ff */
[----:B------:R-:W-:Y:S01]  /*43e0*/  IADD3.X R21, PT, PT, R69, UR6, RZ, P0, !PT ;  /* 0x0000000645157c10 */ /* 0x000fe200087fe4ff */
[----:B------:R-:W5:Y:S01]  /*43f0*/  LDG.E.U8 R35, desc[UR22][R12.64] ;  /* 0x000000160c237981 */ /* 0x000f62000c1e1100 */
[----:B------:R-:W-:-:S03]  /*4400*/  IADD3.X R15, PT, PT, R55, UR6, RZ, P1, !PT ;  /* 0x00000006370f7c10 */ /* 0x000fc60008ffe4ff */
[----:B------:R0:W5:Y:S01]  /*4410*/  LDG.E.U8 R31, desc[UR22][R8.64] ;  /* 0x00000016081f7981 */ /* 0x000162000c1e1100 */
[----:B------:R-:W-:-:S03]  /*4420*/  IADD3 R10, P1, PT, R46, UR27, RZ ;  /* 0x0000001b2e0a7c10 */ /* 0x000fc6000ff3e0ff */
[----:B------:R-:W5:Y:S04]  /*4430*/  LDG.E.U8 R29, desc[UR22][R14.64] ;  /* 0x000000160e1d7981 */ /* 0x000f68000c1e1100 */
[----:B------:R-:W5:Y:S01]  /*4440*/  LDG.E.U8 R20, desc[UR22][R20.64] ;  /* 0x0000001614147981 */ /* 0x000f62000c1e1100 */
[----:B0-----:R-:W-:-:S04]  /*4450*/  IADD3 R8, P0, PT, R56, UR27, RZ ;  /* 0x0000001b38087c10 */ /* 0x001fc8000ff1e0ff */
[----:B------:R-:W-:Y:S02]  /*4460*/  IADD3.X R9, PT, PT, R57, UR6, RZ, P0, !PT ;  /* 0x0000000639097c10 */ /* 0x000fe400087fe4ff */
[----:B------:R-:W-:Y:S02]  /*4470*/  IADD3 R12, P0, PT, R52, UR27, RZ ;  /* 0x0000001b340c7c10 */ /* 0x000fe4000ff1e0ff */
[----:B------:R-:W-:Y:S01]  /*4480*/  IADD3.X R11, PT, PT, R47, UR6, RZ, P1, !PT ;  /* 0x000000062f0b7c10 */ /* 0x000fe20008ffe4ff */
[----:B------:R0:W5:Y:S01]  /*4490*/  LDG.E.U8 R123, desc[UR22][R8.64] ;  /* 0x00000016087b7981 */ /* 0x000162000c1e1100 */
[----:B------:R-:W-:Y:S02]  /*44a0*/  IADD3.X R13, PT, PT, R53, UR6, RZ, P0, !PT ;  /* 0x00000006350d7c10 */ /* 0x000fe400087fe4ff */
[----:B------:R-:W-:Y:S01]  /*44b0*/  IADD3 R16, P1, PT, R80, UR27, RZ ;  /* 0x0000001b50107c10 */ /* 0x000fe2000ff3e0ff */
[----:B------:R1:W5:Y:S01]  /*44c0*/  LDG.E.U8 R33, desc[UR22][R10.64] ;  /* 0x000000160a217981 */ /* 0x000362000c1e1100 */
[----:B0-----:R-:W-:-:S03]  /*44d0*/  IADD3 R8, P0, PT, R48, UR27, RZ ;  /* 0x0000001b30087c10 */ /* 0x001fc6000ff1e0ff */
[----:B------:R-:W5:Y:S01]  /*44e0*/  LDG.E.U8 R125, desc[UR22][R12.64] ;  /* 0x000000160c7d7981 */ /* 0x000f62000c1e1100 */
[----:B------:R-:W-:Y:S02]  /*44f0*/  IADD3.X R17, PT, PT, R81, UR6, RZ, P1, !PT ;  /* 0x0000000651117c10 */ /* 0x000fe40008ffe4ff */
[----:B------:R-:W-:Y:S02]  /*4500*/  IADD3.X R9, PT, PT, R49, UR6, RZ, P0, !PT ;  /* 0x0000000631097c10 */ /* 0x000fe400087fe4ff */
[----:B------:R-:W-:Y:S01]  /*4510*/  IADD3 R14, P1, PT, R60, UR27, RZ ;  /* 0x0000001b3c0e7c10 */ /* 0x000fe2000ff3e0ff */
[----:B------:R-:W5:Y:S01]  /*4520*/  LDG.E.U8 R16, desc[UR22][R16.64] ;  /* 0x0000001610107981 */ /* 0x000f62000c1e1100 */
[----:B-1----:R-:W-:Y:S02]  /*4530*/  IADD3 R10, P0, PT, R44, UR27, RZ ;  /* 0x0000001b2c0a7c10 */ /* 0x002fe4000ff1e0ff */
[----:B------:R-:W-:Y:S02]  /*4540*/  IADD3.X R15, PT, PT, R61, UR6, RZ, P1, !PT ;  /* 0x000000063d0f7c10 */ /* 0x000fe40008ffe4ff */
[----:B------:R-:W-:-:S03]  /*4550*/  IADD3.X R11, PT, PT, R45, UR6, RZ, P0, !PT ;  /* 0x000000062d0b7c10 */ /* 0x000fc600087fe4ff */
[----:B------:R-:W5:Y:S04]  /*4560*/  LDG.E.U8 R14, desc[UR22][R14.64] ;  /* 0x000000160e0e7981 */ /* 0x000f68000c1e1100 */
[----:B------:R0:W5:Y:S04]  /*4570*/  LDG.E.U8 R17, desc[UR22][R8.64] ;  /* 0x0000001608117981 */ /* 0x000168000c1e1100 */
[----:B------:R-:W5:Y:S01]  /*4580*/  LDG.E.U8 R10, desc[UR22][R10.64] ;  /* 0x000000160a0a7981 */ /* 0x000f62000c1e1100 */
[----:B------:R-:W-:Y:S02]  /*4590*/  F2FP.SATFINITE.E4M3.F32.PACK_AB_MERGE_C R19, R19, R26, RZ ;  /* 0x0000001a1313723e */ /* 0x000fe400048070ff */
[----:B------:R-:W-:-:S02]  /*45a0*/  F2FP.SATFINITE.E4M3.F32.PACK_AB_MERGE_C R18, R27, R18, RZ ;  /* 0x000000121b12723e */ /* 0x000fc400048070ff */
[----:B------:R-:W-:Y:S01]  /*45b0*/  F2FP.SATFINITE.E4M3.F32.PACK_AB_MERGE_C R25, R124, R25, RZ ;  /* 0x000000197c19723e */ /* 0x000fe200048070ff */
[----:B0-----:R-:W-:Y:S01]  /*45c0*/  FADD R8, -R77, R66 ;  /* 0x000000424d087221 */ /* 0x001fe20000000100 */
[----:B------:R-:W-:Y:S02]  /*45d0*/  F2FP.SATFINITE.E4M3.F32.PACK_AB_MERGE_C R23, R122, R23, RZ ;  /* 0x000000177a17723e */ /* 0x000fe400048070ff */
[----:B------:R-:W-:Y:S01]  /*45e0*/  F2FP.SATFINITE.E4M3.F32.PACK_AB_MERGE_C R65, R65, R24, R18 ;  /* 0x000000184141723e */ /* 0x000fe20004807012 */
[----:B------:R-:W-:Y:S01]  /*45f0*/  FMUL R93, R8, 1.4426950216293334961 ;  /* 0x3fb8aa3b085d7820 */ /* 0x000fe20000400000 */
[----:B------:R-:W-:Y:S02]  /*4600*/  F2FP.SATFINITE.E4M3.F32.PACK_AB_MERGE_C R64, R64, R7, R19 ;  /* 0x000000074040723e */ /* 0x000fe40004807013 */
[----:B------:R-:W-:Y:S02]  /*4610*/  F2FP.SATFINITE.E4M3.F32.PACK_AB_MERGE_C R66, R5, R6, R25 ;  /* 0x000000060542723e */ /* 0x000fe40004807019 */
[----:B------:R-:W-:Y:S01]  /*4620*/  F2FP.SATFINITE.E4M3.F32.PACK_AB_MERGE_C R67, R67, R4, R23 ;  /* 0x000000044343723e */ /* 0x000fe20004807017 */
[----:B------:R-:W0:Y:S01]  /*4630*/  MUFU.EX2 R93, R93 ;  /* 0x0000005d005d7308 */ /* 0x000e220000000800 */
[----:B------:R-:W-:Y:S01]  /*4640*/  ULEA UR28, UR26, UR11, 0x3 ;  /* 0x0000000b1a1c7291 */ /* 0x000fe2000f8e18ff */
[----:B------:R-:W-:-:S03]  /*4650*/  FADD R92, R79, R92 ;  /* 0x0000005c4f5c7221 */ /* 0x000fc60000000000 */
[----:B------:R-:W-:Y:S01]  /*4660*/  UIADD3 UR28, UPT, UPT, UR28, 0x3000, URZ ;  /* 0x000030001c1c7890 */ /* 0x000fe2000fffe0ff */
[----:B--2---:R-:W-:Y:S04]  /*4670*/  STS.U8 [R3+UR11+0x2800], R22 ;  /* 0x0028001603007988 */ /* 0x004fe8000800000b */
[----:B---3--:R-:W-:Y:S04]  /*4680*/  STS.U8 [R3+UR11+0x2900], R34 ;  /* 0x0029002203007988 */ /* 0x008fe8000800000b */
[----:B----4-:R-:W-:Y:S04]  /*4690*/  STS.U8 [R3+UR11+0x2a00], R32 ;  /* 0x002a002003007988 */ /* 0x010fe8000800000b */
[----:B------:R-:W-:Y:S04]  /*46a0*/  STS.U8 [R3+UR11+0x2c00], R28 ;  /* 0x002c001c03007988 */ /* 0x000fe8000800000b */
        /* <DEDUP_REMOVED lines=9> */
[----:B------:R1:W-:Y:S02]  /*4740*/  STS.U8 [R39+UR11+0x2f80], R10 ;  /* 0x002f800a27007988 */ /* 0x0003e4000800000b */
[----:B-1----:R-:W-:Y:S01]  /*4750*/  LDTM.16dp32bit_t0_t15.x32 R4, tmem[UR12] ;  /* 0x0000000c000479ee */ /* 0x002fe20008a80000 */
[----:B------:R-:W0:Y:S01]  /*4760*/  LDTM.16dp32bit_t16_t31.x32 R4, tmem[UR12+0x20] ;  /* 0x0000200c000479ee */ /* 0x000e220008aa0000 */
[----:B------:R-:W-:Y:S04]  /*4770*/  STS.U8 [R39+UR11+0x2c80], R123 ;  /* 0x002c807b27007988 */ /* 0x000fe8000800000b */
[----:B------:R-:W-:Y:S04]  /*4780*/  STS.U8 [R39+UR11+0x2d80], R125 ;  /* 0x002d807d27007988 */ /* 0x000fe8000800000b */
[----:B------:R1:W-:Y:S01]  /*4790*/  STS.128 [R42+0x1000], R64 ;  /* 0x001000402a007388 */ /* 0x0003e20000000c00 */
[----:B------:R-:W-:Y:S01]  /*47a0*/  NOP ;  /* 0x0000000000007918 */ /* 0x000fe20000000000 */
[C---:B0-----:R-:W-:Y:S01]  /*47b0*/  FMUL R4, R93.reuse, R4 ;  /* 0x000000045d047220 */ /* 0x041fe20000400000 */
        /* <DEDUP_REMOVED lines=32> */
[----:B------:R0:W-:Y:S01]  /*49c0*/  STTM.16dp32bit_t16_t31.x32 tmem[UR12+0x20], R4 ;  /* 0x00002004000079ed */ /* 0x0001e20008aa000c */
[----:B------:R-:W2:Y:S02]  /*49d0*/  FENCE.VIEW.ASYNC.T ;  /* 0x00000000000073c6 */ /* 0x000ea40000000200 */
[----:B--2---:R-:W-:Y:S06]  /*49e0*/  BAR.SYNC.DEFER_BLOCKING 0x0 ;  /* 0x0000000000007b1d */ /* 0x004fec0000010000 */
[----:B------:R2:W-:Y:S06]  /*49f0*/  MEMBAR.ALL.CTA ;  /* 0x0000000000007992 */ /* 0x0005ec0000008000 */
[----:B--2---:R-:W2:Y:S01]  /*4a00*/  FENCE.VIEW.ASYNC.S ;  /* 0x00000000000073c6 */ /* 0x004ea20000000000 */
[----:B-1----:R-:W-:Y:S01]  /*4a10*/  IMAD.MOV.U32 R64, RZ, RZ, R76 ;  /* 0x000000ffff407224 */ /* 0x002fe200078e004c */
[----:B--2---:R-:W-:Y:S06]  /*4a20*/  BAR.SYNC.DEFER_BLOCKING 0x0 ;  /* 0x0000000000007b1d */ /* 0x004fec0000010000 */
[----:B------:R-:W-:Y:S05]  /*4a30*/  BRA.U UP1, `(.L_x_18) ;  /* 0x0000000101287547 */ /* 0x000fea000b800000 */
[----:B------:R-:W-:Y:S01]  /*4a40*/  UMOV UR6, UR28 ;  /* 0x0000001c00067c82 */ /* 0x000fe20008000000 */
[----:B------:R-:W-:Y:S01]  /*4a50*/  UMOV UR7, URZ ;  /* 0x000000ff00077c82 */ /* 0x000fe20008000000 */
[----:B------:R-:W-:Y:S01]  /*4a60*/  UMOV UR14, UR24 ;  /* 0x00000018000e7c82 */ /* 0x000fe20008000000 */
[----:B------:R-:W-:Y:S01]  /*4a70*/  UMOV UR15, 0xc0004010 ;  /* 0xc0004010000f7882 */ /* 0x000fe20000000000 */
[----:B------:R-:W-:Y:S01]  /*4a80*/  UMOV UR20, 0x0 ;  /* 0x0000000000147882 */ /* 0x000fe20000000000 */
[----:B------:R-:W-:Y:S01]  /*4a90*/  UMOV UR21, 0x4100010 ;  /* 0x0410001000157882 */ /* 0x000fe20000000000 */
[----:B------:R-:W-:Y:S01]  /*4aa0*/  UMOV UR6, UR6 ;  /* 0x0000000600067c82 */ /* 0x000fe20008000000 */
[----:B------:R1:W-:Y:S01]  /*4ab0*/  UTCQMMA gdesc[UR16], gdesc[UR14], tmem[UR29], tmem[UR20], idesc[UR21], UPT ;  /* 0x00ff140e100075ea */ /* 0x0003e2000b80031d */
[----:B------:R1:W-:Y:S01]  /*4ac0*/  UTCBAR [UR6], URZ ;  /* 0x000000ff060073e9 */ /* 0x0003e200080000ff */
[----:B------:R-:W-:Y:S02]  /*4ad0*/  NOP ;  /* 0x0000000000007918 */ /* 0x000fe40000000000 */
.L_x_18:
[----:B------:R-:W-:Y:S01]  /*4ae0*/  IADD3 R74, P0, PT, R74, 0x20, RZ ;  /* 0x000000204a4a7810 */ /* 0x000fe20007f1e0ff */
[----:B------:R-:W-:Y:S01]  /*4af0*/  UIADD3 UR26, UPT, UPT, UR26, 0x1, URZ ;  /* 0x000000011a1a7890 */ /* 0x000fe2000fffe0ff */
[----:B------:R-:W-:Y:S01]  /*4b00*/  FFMA R72, R93, R72, R92 ;  /* 0x000000485d487223 */ /* 0x000fe2000000005c */
[----:B------:R-:W-:Y:S01]  /*4b10*/  UIADD3 UR27, UPT, UPT, UR25, UR27, URZ ;  /* 0x0000001b191b7290 */ /* 0x000fe2000fffe0ff */
[----:B------:R-:W-:Y:S01]  /*4b20*/  IMAD.IADD R78, R73, 0x1, R78 ;  /* 0x00000001494e7824 */ /* 0x000fe200078e024e */
[----:B------:R-:W-:Y:S01]  /*4b30*/  UISETP.GT.AND UP2, UPT, UR26, 0x1, UPT ;  /* 0x000000011a00788c */ /* 0x000fe2000bf44270 */
[----:B------:R-:W-:Y:S01]  /*4b40*/  IMAD.X R75, RZ, RZ, R75, P0 ;  /* 0x000000ffff4b7224 */ /* 0x000fe200000e064b */
[----:B------:R-:W-:Y:S01]  /*4b50*/  ISETP.GE.U32.AND P0, PT, R74, R43, PT ;  /* 0x0000002b4a00720c */ /* 0x000fe20003f06070 */
[----:B0-----:R-:W-:Y:S01]  /*4b60*/  IMAD.MOV.U32 R20, RZ, RZ, R64 ;  /* 0x000000ffff147224 */ /* 0x001fe200078e0040 */
[----:B-1----:R-:W-:Y:S01]  /*4b70*/  USEL UR6, URZ, 0x1, !UP2 ;  /* 0x00000001ff067887 */ /* 0x002fe2000d000000 */
[----:B------:R-:W-:Y:S01]  /*4b80*/  IMAD.MOV.U32 R66, RZ, RZ, R77 ;  /* 0x000000ffff427224 */ /* 0x000fe200078e004d */
[----:B------:R-:W-:Y:S01]  /*4b90*/  ISETP.GE.U32.AND.EX P0, PT, R75, RZ, PT, P0 ;  /* 0x000000ff4b00720c */ /* 0x000fe20003f06100 */
[----:B------:R-:W-:-:S03]  /*4ba0*/  USEL UR26, UR26, URZ, !UP2 ;  /* 0x000000ff1a1a7287 */ /* 0x000fc6000d000000 */
[----:B------:R-:W-:-:S09]  /*4bb0*/  LOP3.LUT R76, R76, UR6, RZ, 0x3c, !PT ;  /* 0x000000064c4c7c12 */ /* 0x000fd2000f8e3cff */
[----:B------:R-:W-:Y:S05]  /*4bc0*/  @!P0 BRA `(.L_x_19) ;  /* 0xffffffe4008c8947 */ /* 0x000fea000383ffff */
[----:B------:R-:W-:Y:S01]  /*4bd0*/  ISETP.GE.AND P0, PT, R36, 0x1, PT ;  /* 0x000000012400780c */ /* 0x000fe20003f06270 */
[----:B------:R-:W-:-:S12]  /*4be0*/  IMAD.MOV.U32 R66, RZ, RZ, R77 ;  /* 0x000000ffff427224 */ /* 0x000fd800078e004d */
[----:B------:R-:W-:Y:S05]  /*4bf0*/  @!P0 BRA `(.L_x_14) ;  /* 0x0000000000108947 */ /* 0x000fea0003800000 */
[----:B------:R-:W-:-:S04]  /*4c00*/  IMAD.U32 R4, R64, -0x80000000, RZ ;  /* 0x8000000040047824 */ /* 0x000fc800078e00ff */
[----:B------:R-:W0:Y:S02]  /*4c10*/  SYNCS.PHASECHK.TRANS64.TRYWAIT P0, [UR28], R4 ;  /* 0x00000004ff0075a7 */ /* 0x000e24000800111c */
[----:B0-----:R-:W-:Y:S05]  /*4c20*/  @!P0 BRA `(.L_x_20) ;  /* 0x0000001c00ac8947 */ /* 0x001fea0003800000 */
.L_x_26:
[----:B------:R-:W-:-:S07]  /*4c30*/  IMAD.MOV.U32 R66, RZ, RZ, R77 ;  /* 0x000000ffff427224 */ /* 0x000fce00078e004d */
.L_x_14:
[----:B------:R-:W-:Y:S01]  /*4c40*/  BAR.SYNC.DEFER_BLOCKING 0x0 ;  /* 0x0000000000007b1d */ /* 0x000fe20000010000 */
[----:B------:R-:W-:Y:S01]  /*4c50*/  LEA R40, R40, UR11, 0x7 ;  /* 0x0000000b28287c11 */ /* 0x000fe2000f8e38ff */
[----:B------:R-:W-:Y:S01]  /*4c60*/  FMUL R39, R72, 8388608 ;  /* 0x4b00000048277820 */ /* 0x000fe20000400000 */
[----:B------:R-:W-:Y:S02]  /*4c70*/  LOP3.LUT R37, R0, 0xf, RZ, 0xc0, !PT ;  /* 0x0000000f00257812 */ /* 0x000fe400078ec0ff */
[----:B------:R-:W-:Y:S01]  /*4c80*/  SHF.R.U32.HI R36, RZ, 0x2, R0 ;  /* 0x00000002ff247819 */ /* 0x000fe20000011600 */
[----:B------:R-:W2:Y:S01]  /*4c90*/  LDCU.64 UR4, c[0x0][0x3e0] ;  /* 0x00007c00ff0477ac */ /* 0x000ea20008000a00 */
[----:B------:R-:W-:Y:S01]  /*4ca0*/  FSETP.GEU.AND P1, PT, R72, 1.175494350822287508e-38, PT ;  /* 0x008000004800780b */ /* 0x000fe20003f2e000 */
[----:B------:R-:W-:Y:S01]  /*4cb0*/  IMAD R38, R37, 0x10, R40 ;  /* 0x0000001025267824 */ /* 0x000fe200078e0228 */
[----:B------:R-:W-:Y:S01]  /*4cc0*/  LOP3.LUT R37, R36, 0x18, RZ, 0xc0, !PT ;  /* 0x0000001824257812 */ /* 0x000fe200078ec0ff */
[----:B------:R-:W3:Y:S01]  /*4cd0*/  LDC.64 R74, c[0x0][0x398] ;  /* 0x0000e600ff4a7b82 */ /* 0x000ee20000000a00 */
[----:B------:R-:W-:Y:S01]  /*4ce0*/  FSETP.GT.AND P0, PT, |R72|, 8.50705917302346158658e+37, PT ;  /* 0x7e8000004800780b */ /* 0x000fe20003f04200 */
[----:B------:R-:W-:Y:S01]  /*4cf0*/  IMAD.SHL.U32 R36, R0, 0x10, RZ ;  /* 0x0000001000247824 */ /* 0x000fe200078e00ff */
[----:B------:R-:W-:-:S02]  /*4d00*/  FSEL R39, R39, R72, !P1 ;  /* 0x0000004827277208 */ /* 0x000fc40004800000 */
[----:B------:R-:W-:Y:S02]  /*4d10*/  LOP3.LUT R37, R37, 0x1f, R0, 0xf8, !PT ;  /* 0x0000001f25257812 */ /* 0x000fe400078ef800 */
[----:B------:R-:W-:Y:S01]  /*4d20*/  FSETP.GEU.AND P2, PT, |R72|, 1.175494350822287508e-38, PT ;  /* 0x008000004800780b */ /* 0x000fe20003f4e200 */
[----:B------:R-:W-:Y:S01]  /*4d30*/  VIADD R42, R39, 0xc0cafb0d ;  /* 0xc0cafb0d272a7836 */ /* 0x000fe20000000000 */
[----:B------:R-:W-:Y:S01]  /*4d40*/  FSEL R40, RZ, -23, P1 ;  /* 0xc1b80000ff287808 */ /* 0x000fe20000800000 */
[C---:B------:R-:W-:Y:S01]  /*4d50*/  IMAD.SHL.U32 R41, R37.reuse, 0x8, RZ ;  /* 0x0000000825297824 */ /* 0x040fe200078e00ff */
[----:B------:R-:W-:Y:S01]  /*4d60*/  LOP3.LUT R45, R0, 0x60, RZ, 0xc0, !PT ;  /* 0x00000060002d7812 */ /* 0x000fe200078ec0ff */
[----:B------:R-:W-:Y:S01]  /*4d70*/  IMAD.SHL.U32 R37, R37, 0x10, RZ ;  /* 0x0000001025257824 */ /* 0x000fe200078e00ff */
[----:B------:R-:W-:Y:S01]  /*4d80*/  LOP3.LUT R42, R42, 0xff800000, RZ, 0xc0, !PT ;  /* 0xff8000002a2a7812 */ /* 0x000fe200078ec0ff */
[----:B------:R-:W4:Y:S02]  /*4d90*/  @!P6 SYNCS.CCTL.IV [UR11+0x3000] ;  /* 0x00300000ff00e9b1 */ /* 0x000f24000800000b */
[----:B----4-:R-:W-:Y:S01]  /*4da0*/  BAR.SYNC.DEFER_BLOCKING 0x0 ;  /* 0x0000000000007b1d */ /* 0x010fe20000010000 */
[----:B------:R-:W-:Y:S01]  /*4db0*/  @P0 FMUL R72, R72, 0.25 ;  /* 0x3e80000048480820 */ /* 0x000fe20000400000 */
[----:B------:R-:W-:Y:S01]  /*4dc0*/  LOP3.LUT R43, R41, 0xc0, RZ, 0xc0, !PT ;  /* 0x000000c0292b7812 */ /* 0x000fe200078ec0ff */
[----:B------:R-:W-:Y:S01]  /*4dd0*/  IMAD R38, R45, 0x8, R38 ;  /* 0x000000082d267824 */ /* 0x000fe200078e0226 */
[----:B------:R-:W-:Y:S01]  /*4de0*/  I2FP.F32.S32 R41, R42 ;  /* 0x0000002a00297245 */ /* 0x000fe20000201400 */
[----:B------:R-:W-:Y:S01]  /*4df0*/  @!P2 FMUL R72, R72, 16777216 ;  /* 0x4b8000004848a820 */ /* 0x000fe20000400000 */
[----:B------:R-:W-:Y:S01]  /*4e00*/  IMAD.IADD R42, R39, 0x1, -R42 ;  /* 0x00000001272a7824 */ /* 0x000fe200078e0a2a */
[----:B--2---:R-:W-:Y:S01]  /*4e10*/  UIMAD UR4, UR10, UR4, URZ ;  /* 0x000000040a0472a4 */ /* 0x004fe2000f8e02ff */
[----:B01----:R-:W-:Y:S01]  /*4e20*/  LDTM.16dp32bit_t0_t15.x32 R4, tmem[UR12] ;  /* 0x0000000c000479ee */ /* 0x003fe20008a80000 */
[----:B------:R-:W0:Y:S01]  /*4e30*/  LDTM.16dp32bit_t16_t31.x32 R4, tmem[UR12+0x20] ;  /* 0x0000200c000479ee */ /* 0x000e220008aa0000 */
[----:B------:R-:W-:Y:S01]  /*4e40*/  FFMA.FTZ R40, R41, 1.1920928955078125e-07, R40 ;  /* 0x3400000029287823 */ /* 0x000fe20000010028 */
[----:B------:R-:W-:Y:S01]  /*4e50*/  FADD R42, R42, -1 ;  /* 0xbf8000002a2a7421 */ /* 0x000fe20000000000 */
[----:B------:R-:W1:Y:S01]  /*4e60*/  MUFU.RCP R41, R72 ;  /* 0x0000004800297308 */ /* 0x000e620000001000 */
[----:B------:R-:W-:-:S02]  /*4e70*/  FSETP.NEU.AND P1, PT, R39, RZ, PT ;  /* 0x000000ff2700720b */ /* 0x000fc40003f2d000 */
[----:B------:R-:W-:Y:S02]  /*4e80*/  LOP3.LUT R36, R36, 0x30, RZ, 0xc0, !PT ;  /* 0x0000003024247812 */ /* 0x000fe400078ec0ff */
[----:B------:R-:W-:Y:S02]  /*4e90*/  LEA R70, R3, UR11, 0x4 ;  /* 0x0000000b03467c11 */ /* 0x000fe4000f8e20ff */
[----:B------:R-:W-:Y:S02]  /*4ea0*/  IADD3 R36, PT, PT, R43, UR11, R36 ;  /* 0x0000000b2b247c10 */ /* 0x000fe4000fffe024 */
[----:B------:R-:W-:Y:S01]  /*4eb0*/  LOP3.LUT R37, R37, 0xf0, RZ, 0xc0, !PT ;  /* 0x000000f025257812 */ /* 0x000fe200078ec0ff */
[----:B------:R-:W2:Y:S01]  /*4ec0*/  @!P6 SYNCS.CCTL.IV [UR11+0x3008] ;  /* 0x00300800ff00e9b1 */ /* 0x000ea2000800000b */
[----:B------:R-:W-:Y:S01]  /*4ed0*/  NOP ;  /* 0x0000000000007918 */ /* 0x000fe20000000000 */
[----:B0-----:R-:W-:Y:S01]  /*4ee0*/  @P0 FMUL R4, R4, 0.25 ;  /* 0x3e80000004040820 */ /* 0x001fe20000400000 */
[----:B------:R-:W-:Y:S01]  /*4ef0*/  @P0 FMUL R5, R5, 0.25 ;  /* 0x3e80000005050820 */ /* 0x000fe20000400000 */
        /* <DEDUP_REMOVED lines=16> */
[----:B------:R-:W-:Y:S01]  /*5000*/  @!P2 FMUL R4, R4, 16777216 ;  /* 0x4b8000000404a820 */ /* 0x000fe20000400000 */
        /* <DEDUP_REMOVED lines=19> */
[C---:B-1----:R-:W-:Y:S01]  /*5140*/  FMUL R4, R41.reuse, R4 ;  /* 0x0000000429047220 */ /* 0x042fe20000400000 */
        /* <DEDUP_REMOVED lines=10> */
[----:B------:R-:W-:Y:S01]  /*51f0*/  FMUL R17, R41, R17 ;  /* 0x0000001129117220 */ /* 0x000fe20000400000 */
[----:B------:R-:W-:Y:S01]  /*5200*/  @P0 FMUL R26, R26, 0.25 ;  /* 0x3e8000001a1a0820 */ /* 0x000fe20000400000 */
[----:B------:R-:W-:Y:S01]  /*5210*/  @P0 FMUL R27, R27, 0.25 ;  /* 0x3e8000001b1b0820 */ /* 0x000fe20000400000 */
[----:B------:R-:W-:Y:S01]  /*5220*/  @P0 FMUL R10, R10, 0.25 ;  /* 0x3e8000000a0a0820 */ /* 0x000fe20000400000 */
[----:B------:R-:W-:Y:S01]  /*5230*/  @P0 FMUL R11, R11, 0.25 ;  /* 0x3e8000000b0b0820 */ /* 0x000fe20000400000 */
[----:B------:R-:W-:Y:S01]  /*5240*/  @!P2 FMUL R24, R24, 16777216 ;  /* 0x4b8000001818a820 */ /* 0x000fe20000400000 */
[----:B------:R-:W-:Y:S01]  /*5250*/  @!P2 FMUL R25, R25, 16777216 ;  /* 0x4b8000001919a820 */ /* 0x000fe20000400000 */
        /* <DEDUP_REMOVED lines=10> */
[----:B------:R-:W-:Y:S01]  /*5300*/  @P0 FMUL R32, R32, 0.25 ;  /* 0x3e80000020200820 */ /* 0x000fe20000400000 */
[----:B------:R-:W-:Y:S01]  /*5310*/  @P0 FMUL R33, R33, 0.25 ;  /* 0x3e80000021210820 */ /* 0x000fe20000400000 */
[----:B------:R-:W-:Y:S01]  /*5320*/  F2FP.SATFINITE.E4M3.F32.PACK_AB_MERGE_C R5, R5, R4, RZ ;  /* 0x000000040505723e */ /* 0x000fe200048070ff */
[----:B------:R-:W-:Y:S01]  /*5330*/  @!P2 FMUL R26, R26, 16777216 ;  /* 0x4b8000001a1aa820 */ /* 0x000fe20000400000 */
[----:B------:R-:W-:Y:S01]  /*5340*/  F2FP.SATFINITE.E4M3.F32.PACK_AB_MERGE_C R6, R7, R6, RZ ;  /* 0x000000060706723e */ /* 0x000fe200048070ff */
[----:B------:R-:W-:Y:S01]  /*5350*/  @!P2 FMUL R27, R27, 16777216 ;  /* 0x4b8000001b1ba820 */ /* 0x000fe20000400000 */
[----:B------:R-:W-:Y:S01]  /*5360*/  F2FP.SATFINITE.E4M3.F32.PACK_AB_MERGE_C R8, R9, R8, RZ ;  /* 0x000000080908723e */ /* 0x000fe200048070ff */
[----:B------:R-:W-:Y:S01]  /*5370*/  @!P2 FMUL R10, R10, 16777216 ;  /* 0x4b8000000a0aa820 */ /* 0x000fe20000400000 */
[----:B------:R-:W-:Y:S01]  /*5380*/  F2FP.SATFINITE.E4M3.F32.PACK_AB_MERGE_C R12, R13, R12, RZ ;  /* 0x0000000c0d0c723e */ /* 0x000fe200048070ff */
[----:B------:R-:W-:Y:S01]  /*5390*/  @!P2 FMUL R11, R11, 16777216 ;  /* 0x4b8000000b0ba820 */ /* 0x000fe20000400000 */
[----:B------:R-:W-:Y:S01]  /*53a0*/  F2FP.SATFINITE.E4M3.F32.PACK_AB_MERGE_C R14, R15, R14, RZ ;  /* 0x0000000e0f0e723e */ /* 0x000fe200048070ff */
[----:B------:R-:W-:Y:S01]  /*53b0*/  FMUL R24, R41, R24 ;  /* 0x0000001829187220 */ /* 0x000fe20000400000 */
[----:B------:R-:W-:Y:S01]  /*53c0*/  F2FP.SATFINITE.E4M3.F32.PACK_AB_MERGE_C R16, R17, R16, RZ ;  /* 0x000000101110723e */ /* 0x000fe200048070ff */
[----:B------:R-:W-:Y:S01]  /*53d0*/  FMUL R25, R41, R25 ;  /* 0x0000001929197220 */ /* 0x000fe20000400000 */
[----:B------:R-:W-:Y:S01]  /*53e0*/  @!P2 FMUL R28, R28, 16777216 ;  /* 0x4b8000001c1ca820 */ /* 0x000fe20000400000 */
[----:B------:R-:W-:Y:S01]  /*53f0*/  @!P2 FMUL R29, R29, 16777216 ;  /* 0x4b8000001d1da820 */ /* 0x000fe20000400000 */
[----:B------:R-:W-:Y:S01]  /*5400*/  @!P2 FMUL R30, R30, 16777216 ;  /* 0x4b8000001e1ea820 */ /* 0x000fe20000400000 */
[----:B------:R-:W-:Y:S01]  /*5410*/  @!P2 FMUL R31, R31, 16777216 ;  /* 0x4b8000001f1fa820 */ /* 0x000fe20000400000 */
[----:B------:R-:W-:Y:S01]  /*5420*/  @!P2 FMUL R32, R32, 16777216 ;  /* 0x4b8000002020a820 */ /* 0x000fe20000400000 */
[----:B------:R-:W-:Y:S01]  /*5430*/  @!P2 FMUL R33, R33, 16777216 ;  /* 0x4b8000002121a820 */ /* 0x000fe20000400000 */
[----:B------:R-:W-:Y:S01]  /*5440*/  F2FP.SATFINITE.E4M3.F32.PACK_AB_MERGE_C R18, R19, R18, RZ ;  /* 0x000000121312723e */ /* 0x000fe200048070ff */
[----:B------:R-:W-:Y:S01]  /*5450*/  FMUL R26, R41, R26 ;  /* 0x0000001a291a7220 */ /* 0x000fe20000400000 */
[----:B------:R-:W-:Y:S01]  /*5460*/  F2FP.SATFINITE.E4M3.F32.PACK_AB_MERGE_C R20, R21, R20, RZ ;  /* 0x000000141514723e */ /* 0x000fe200048070ff */
[----:B------:R-:W-:Y:S01]  /*5470*/  FMUL R27, R41, R27 ;  /* 0x0000001b291b7220 */ /* 0x000fe20000400000 */
[----:B------:R-:W-:Y:S01]  /*5480*/  F2FP.SATFINITE.E4M3.F32.PACK_AB_MERGE_C R22, R23, R22, RZ ;  /* 0x000000161716723e */ /* 0x000fe200048070ff */
[----:B------:R-:W-:Y:S01]  /*5490*/  FMUL R10, R41, R10 ;  /* 0x0000000a290a7220 */ /* 0x000fe20000400000 */
[----:B------:R-:W-:Y:S01]  /*54a0*/  LOP3.LUT R17, R5, 0xffff, RZ, 0xc0, !PT ;  /* 0x0000ffff05117812 */ /* 0x000fe200078ec0ff */
[C---:B------:R-:W-:Y:S01]  /*54b0*/  FMUL R11, R41.reuse, R11 ;  /* 0x0000000b290b7220 */ /* 0x040fe20000400000 */
        /* <DEDUP_REMOVED lines=10> */
[----:B------:R-:W-:Y:S01]  /*5560*/  FMUL R33, R41, R33 ;  /* 0x0000002129217220 */ /* 0x000fe20000400000 */
[----:B------:R-:W-:Y:S01]  /*5570*/  F2FP.SATFINITE.E4M3.F32.PACK_AB_MERGE_C R24, R25, R24, RZ ;  /* 0x000000181918723e */ /* 0x000fe200048070ff */
[----:B------:R-:W-:Y:S01]  /*5580*/  @P0 FMUL R34, R34, 0.25 ;  /* 0x3e80000022220820 */ /* 0x000fe20000400000 */
[--C-:B------:R-:W-:Y:S01]  /*5590*/  PRMT R6, R19, 0x3340, R0.reuse ;  /* 0x0000334013067816 */ /* 0x100fe20000000000 */
[----:B------:R-:W-:Y:S01]  /*55a0*/  @P0 FMUL R35, R35, 0.25 ;  /* 0x3e80000023230820 */ /* 0x000fe20000400000 */
[----:B------:R-:W-:Y:S01]  /*55b0*/  PRMT R8, R23, 0x3340, R0 ;  /* 0x0000334017087816 */ /* 0x000fe20000000000 */
[----:B------:R-:W-:Y:S01]  /*55c0*/  @!P2 FMUL R34, R34, 16777216 ;  /* 0x4b8000002222a820 */ /* 0x000fe20000400000 */
[----:B------:R-:W-:Y:S01]  /*55d0*/  PRMT R5, R17, 0x3340, R44 ;  /* 0x0000334011057816 */ /* 0x000fe2000000002c */
[----:B------:R-:W-:Y:S01]  /*55e0*/  @!P2 FMUL R35, R35, 16777216 ;  /* 0x4b8000002323a820 */ /* 0x000fe20000400000 */
[----:B------:R-:W-:Y:S01]  /*55f0*/  PRMT R7, R21, 0x3340, R14 ;  /* 0x0000334015077816 */ /* 0x000fe2000000000e */
[----:B------:R-:W-:Y:S01]  /*5600*/  FMUL R34, R41, R34 ;  /* 0x0000002229227220 */ /* 0x000fe20000400000 */
[----:B------:R-:W-:Y:S01]  /*5610*/  F2FP.SATFINITE.E4M3.F32.PACK_AB_MERGE_C R26, R27, R26, RZ ;  /* 0x0000001a1b1a723e */ /* 0x000fe200048070ff */
[----:B------:R-:W-:Y:S01]  /*5620*/  FMUL R35, R41, R35 ;  /* 0x0000002329237220 */ /* 0x000fe20000400000 */
[----:B------:R-:W-:-:S02]  /*5630*/  F2FP.SATFINITE.E4M3.F32.PACK_AB_MERGE_C R4, R11, R10, RZ ;  /* 0x0000000a0b04723e */ /* 0x000fc400048070ff */
[----:B------:R-:W-:Y:S02]  /*5640*/  LOP3.LUT R20, R20, 0xffff, RZ, 0xc0, !PT ;  /* 0x0000ffff14147812 */ /* 0x000fe400078ec0ff */
[----:B------:R-:W-:Y:S02]  /*5650*/  LOP3.LUT R27, R24, 0xffff, RZ, 0xc0, !PT ;  /* 0x0000ffff181b7812 */ /* 0x000fe400078ec0ff */
[----:B------:R-:W-:Y:S02]  /*5660*/  LOP3.LUT R25, R22, 0xffff, RZ, 0xc0, !PT ;  /* 0x0000ffff16197812 */ /* 0x000fe400078ec0ff */
[----:B------:R-:W-:Y:S02]  /*5670*/  F2FP.SATFINITE.E4M3.F32.PACK_AB_MERGE_C R28, R29, R28, RZ ;  /* 0x0000001c1d1c723e */ /* 0x000fe400048070ff */
[----:B------:R-:W-:Y:S02]  /*5680*/  F2FP.SATFINITE.E4M3.F32.PACK_AB_MERGE_C R30, R31, R30, RZ ;  /* 0x0000001e1f1e723e */ /* 0x000fe400048070ff */
[----:B------:R-:W-:Y:S01]  /*5690*/  F2FP.SATFINITE.E4M3.F32.PACK_AB_MERGE_C R32, R33, R32, RZ ;  /* 0x000000202120723e */ /* 0x000fe200048070ff */
[----:B------:R-:W-:Y:S01]  /*56a0*/  IMAD.MOV.U32 R33, RZ, RZ, 0x3dc6b27f ;  /* 0x3dc6b27fff217424 */ /* 0x000fe200078e00ff */
[----:B------:R-:W-:-:S02]  /*56b0*/  PRMT R11, R5, 0x5410, R6 ;  /* 0x00005410050b7816 */ /* 0x000fc40000000006 */
[----:B------:R-:W-:Y:S02]  /*56c0*/  PRMT R13, R7, 0x5410, R8 ;  /* 0x00005410070d7816 */ /* 0x000fe40000000008 */
[----:B------:R-:W-:Y:S02]  /*56d0*/  SHF.R.U32.HI R5, RZ, 0x8, R17 ;  /* 0x00000008ff057819 */ /* 0x000fe40000011611 */
[----:B------:R-:W-:Y:S02]  /*56e0*/  SHF.R.U32.HI R6, RZ, 0x8, R44 ;  /* 0x00000008ff067819 */ /* 0x000fe4000001162c */
[----:B------:R-:W-:Y:S02]  /*56f0*/  SHF.R.U32.HI R7, RZ, 0x8, R19 ;  /* 0x00000008ff077819 */ /* 0x000fe40000011613 */
[----:B------:R-:W-:Y:S02]  /*5700*/  PRMT R10, R27, 0x3340, R0 ;  /* 0x000033401b0a7816 */ /* 0x000fe40000000000 */
[----:B------:R-:W-:-:S02]  /*5710*/  PRMT R9, R20, 0x3340, R25 ;  /* 0x0000334014097816 */ /* 0x000fc40000000019 */
[----:B------:R-:W-:Y:S02]  /*5720*/  LOP3.LUT R28, R28, 0xffff, RZ, 0xc0, !PT ;  /* 0x0000ffff1c1c7812 */ /* 0x000fe400078ec0ff */
[----:B------:R-:W-:Y:S02]  /*5730*/  LOP3.LUT R29, R30, 0xffff, RZ, 0xc0, !PT ;  /* 0x0000ffff1e1d7812 */ /* 0x000fe400078ec0ff */
[----:B------:R-:W-:Y:S02]  /*5740*/  LOP3.LUT R31, R32, 0xffff, RZ, 0xc0, !PT ;  /* 0x0000ffff201f7812 */ /* 0x000fe400078ec0ff */
[----:B------:R-:W-:Y:S02]  /*5750*/  LOP3.LUT R5, R5, 0xffff, RZ, 0xc0, !PT ;  /* 0x0000ffff05057812 */ /* 0x000fe400078ec0ff */
[----:B------:R-:W-:Y:S02]  /*5760*/  LOP3.LUT R6, R6, 0xffff, RZ, 0xc0, !PT ;  /* 0x0000ffff06067812 */ /* 0x000fe400078ec0ff */
[----:B------:R-:W-:-:S02]  /*5770*/  LOP3.LUT R7, R7, 0xffff, RZ, 0xc0, !PT ;  /* 0x0000ffff07077812 */ /* 0x000fc400078ec0ff */
[----:B------:R-:W-:Y:S02]  /*5780*/  PRMT R15, R9, 0x5410, R10 ;  /* 0x00005410090f7816 */ /* 0x000fe4000000000a */
[----:B------:R-:W-:Y:S02]  /*5790*/  PRMT R9, R31, 0x3340, R0 ;  /* 0x000033401f097816 */ /* 0x000fe40000000000 */
[----:B------:R-:W-:Y:S02]  /*57a0*/  PRMT R8, R28, 0x3340, R29 ;  /* 0x000033401c087816 */ /* 0x000fe4000000001d */
[----:B------:R-:W-:Y:S01]  /*57b0*/  PRMT R12, R5, 0x3340, R6 ;  /* 0x00003340050c7816 */ /* 0x000fe20000000006 */
[C---:B------:R-:W-:Y:S01]  /*57c0*/  FFMA.FTZ R5, R42.reuse, R33, -0.16845393180847167969 ;  /* 0xbe2c7f302a057423 */ /* 0x040fe20000010021 */
[----:B------:R-:W-:Y:S02]  /*57d0*/  PRMT R19, R7, 0x3340, R0 ;  /* 0x0000334007137816 */ /* 0x000fe40000000000 */
[----:B------:R-:W-:Y:S01]  /*57e0*/  SHF.R.U32.HI R6, RZ, 0x8, R21 ;  /* 0x00000008ff067819 */ /* 0x000fe20000011615 */
[----:B------:R-:W-:Y:S01]  /*57f0*/  FFMA.FTZ R5, R42, R5, 0.1716887056827545166 ;  /* 0x3e2fcf2a2a057423 */ /* 0x000fe20000010005 */
[----:B------:R-:W-:-:S02]  /*5800*/  SHF.R.U32.HI R7, RZ, 0x8, R14 ;  /* 0x00000008ff077819 */ /* 0x000fc4000001160e */
[----:B------:R-:W-:Y:S01]  /*5810*/  PRMT R17, R8, 0x5410, R9 ;  /* 0x0000541008117816 */ /* 0x000fe20000000009 */
[----:B------:R-:W-:Y:S01]  /*5820*/  FFMA.FTZ R5, R42, R5, -0.17900948226451873779 ;  /* 0xbe374e432a057423 */ /* 0x000fe20000010005 */
[----:B------:R-:W-:Y:S02]  /*5830*/  SHF.R.U32.HI R8, RZ, 0x8, R23 ;  /* 0x00000008ff087819 */ /* 0x000fe40000011617 */
[----:B------:R-:W-:Y:S01]  /*5840*/  LOP3.LUT R6, R6, 0xffff, RZ, 0xc0, !PT ;  /* 0x0000ffff06067812 */ /* 0x000fe200078ec0ff */
[----:B------:R-:W-:Y:S01]  /*5850*/  FFMA.FTZ R5, R42, R5, 0.20512372255325317383 ;  /* 0x3e520bf42a057423 */ /* 0x000fe20000010005 */
[----:B------:R-:W-:Y:S02]  /*5860*/  LOP3.LUT R7, R7, 0xffff, RZ, 0xc0, !PT ;  /* 0x0000ffff07077812 */ /* 0x000fe400078ec0ff */
[----:B------:R-:W-:Y:S01]  /*5870*/  LOP3.LUT R21, R8, 0xffff, RZ, 0xc0, !PT ;  /* 0x0000ffff08157812 */ /* 0x000fe200078ec0ff */
[----:B------:R-:W-:Y:S01]  /*5880*/  FFMA.FTZ R5, R42, R5, -0.24046532809734344482 ;  /* 0xbe763c8b2a057423 */ /* 0x000fe20000010005 */
[----:B------:R-:W-:-:S02]  /*5890*/  PRMT R14, R6, 0x3340, R7 ;  /* 0x00003340060e7816 */ /* 0x000fc40000000007 */
[----:B------:R-:W-:Y:S01]  /*58a0*/  SHF.R.U32.HI R8, RZ, 0x8, R29 ;  /* 0x00000008ff087819 */ /* 0x000fe2000001161d */
[----:B------:R-:W-:Y:S01]  /*58b0*/  FFMA.FTZ R5, R42, R5, 0.28857114911079406738 ;  /* 0x3e93bf992a057423 */ /* 0x000fe20000010005 */
[----:B------:R-:W-:Y:S02]  /*58c0*/  SHF.R.U32.HI R7, RZ, 0x8, R28 ;  /* 0x00000008ff077819 */ /* 0x000fe4000001161c */
[----:B------:R-:W-:Y:S01]  /*58d0*/  LOP3.LUT R8, R8, 0xffff, RZ, 0xc0, !PT ;  /* 0x0000ffff08087812 */ /* 0x000fe200078ec0ff */
[C---:B------:R-:W-:Y:S01]  /*58e0*/  FFMA.FTZ R5, R42.reuse, R5, -0.36067417263984680176 ;  /* 0xbeb8aa492a057423 */ /* 0x040fe20000010005 */
[----:B------:R-:W-:Y:S02]  /*58f0*/  LOP3.LUT R7, R7, 0xffff, RZ, 0xc0, !PT ;  /* 0x0000ffff07077812 */ /* 0x000fe400078ec0ff */
[----:B------:R-:W-:Y:S01]  /*5900*/  SHF.R.U32.HI R9, RZ, 0x8, R20 ;  /* 0x00000008ff097819 */ /* 0x000fe20000011614 */
[----:B------:R-:W-:Y:S01]  /*5910*/  FFMA.FTZ R5, R42, R5, 0.48089820146560668945 ;  /* 0x3ef6384a2a057423 */ /* 0x000fe20000010005 */
[----:B------:R-:W-:-:S02]  /*5920*/  PRMT R20, R7, 0x3340, R8 ;  /* 0x0000334007147816 */ /* 0x000fc40000000008 */
[----:B------:R-:W0:Y:S01]  /*5930*/  LDC R8, c[0x0][0x3e8] ;  /* 0x0000fa00ff087b82 */ /* 0x000e220000000800 */
[----:B------:R-:W-:Y:S01]  /*5940*/  SHF.R.U32.HI R10, RZ, 0x8, R25 ;  /* 0x00000008ff0a7819 */ /* 0x000fe20000011619 */
[----:B------:R-:W-:Y:S01]  /*5950*/  FFMA.FTZ R7, R42, R5, -0.72134751081466674805 ;  /* 0xbf38aa3b2a077423 */ /* 0x000fe20000010005 */
[----:B------:R-:W-:Y:S02]  /*5960*/  LOP3.LUT R9, R9, 0xffff, RZ, 0xc0, !PT ;  /* 0x0000ffff09097812 */ /* 0x000fe400078ec0ff */
[----:B------:R-:W-:Y:S02]  /*5970*/  LOP3.LUT R10, R10, 0xffff, RZ, 0xc0, !PT ;  /* 0x0000ffff0a0a7812 */ /* 0x000fe400078ec0ff */
[----:B------:R-:W-:Y:S02]  /*5980*/  F2FP.SATFINITE.E4M3.F32.PACK_AB_MERGE_C R34, R35, R34, RZ ;  /* 0x000000222322723e */ /* 0x000fe400048070ff */
[----:B------:R-:W-:Y:S02]  /*5990*/  PRMT R16, R9, 0x3340, R10 ;  /* 0x0000334009107816 */ /* 0x000fe4000000000a */
[----:B------:R-:W-:-:S02]  /*59a0*/  SHF.R.U32.HI R9, RZ, 0x8, R31 ;  /* 0x00000008ff097819 */ /* 0x000fc4000001161f */
[----:B------:R-:W-:Y:S02]  /*59b0*/  LOP3.LUT R10, R4, 0xffff, RZ, 0xc0, !PT ;  /* 0x0000ffff040a7812 */ /* 0x000fe400078ec0ff */
[----:B------:R-:W-:Y:S02]  /*59c0*/  LOP3.LUT R9, R9, 0xffff, RZ, 0xc0, !PT ;  /* 0x0000ffff09097812 */ /* 0x000fe400078ec0ff */
[----:B------:R-:W-:Y:S02]  /*59d0*/  SHF.R.U32.HI R22, RZ, 0x6, R0 ;  /* 0x00000006ff167819 */ /* 0x000fe40000011600 */
[----:B------:R-:W-:Y:S02]  /*59e0*/  ISETP.GE.U32.AND P0, PT, R39, 0x7f800000, PT ;  /* 0x7f8000002700780c */ /* 0x000fe40003f06070 */
[----:B------:R-:W-:Y:S02]  /*59f0*/  SHF.R.U32.HI R6, RZ, 0x8, R27 ;  /* 0x00000008ff067819 */ /* 0x000fe4000001161b */
[----:B------:R-:W-:-:S02]  /*5a00*/  LOP3.LUT R18, R18, 0xffff, RZ, 0xc0, !PT ;  /* 0x0000ffff12127812 */ /* 0x000fc400078ec0ff */
[----:B------:R-:W-:Y:S02]  /*5a10*/  LOP3.LUT R26, R26, 0xffff, RZ, 0xc0, !PT ;  /* 0x0000ffff1a1a7812 */ /* 0x000fe400078ec0ff */
[----:B------:R-:W-:Y:S02]  /*5a20*/  LOP3.LUT R34, R34, 0xffff, RZ, 0xc0, !PT ;  /* 0x0000ffff22227812 */ /* 0x000fe400078ec0ff */
[----:B------:R-:W-:Y:S02]  /*5a30*/  PRMT R4, R11, 0x4210, R10 ;  /* 0x000042100b047816 */ /* 0x000fe4000000000a */
[----:B------:R-:W-:Y:S01]  /*5a40*/  PRMT R25, R9, 0x3340, R0 ;  /* 0x0000334009197816 */ /* 0x000fe20000000000 */
[----:B------:R-:W-:Y:S01]  /*5a50*/  FMUL R9, R42, R7 ;  /* 0x000000072a097220 */ /* 0x000fe20000400000 */
[----:B------:R-:W-:Y:S02]  /*5a60*/  SGXT.U32 R11, R22, 0x1 ;  /* 0x00000001160b781a */ /* 0x000fe40000000000 */
[----:B------:R-:W-:Y:S01]  /*5a70*/  LOP3.LUT R23, R6, 0xffff, RZ, 0xc0, !PT ;  /* 0x0000ffff06177812 */ /* 0x000fe200078ec0ff */
[C---:B------:R-:W-:Y:S01]  /*5a80*/  FMUL R9, R42.reuse, R9 ;  /* 0x000000092a097220 */ /* 0x040fe20000400000 */
[----:B------:R-:W-:Y:S01]  /*5a90*/  PRMT R5, R13, 0x4210, R18 ;  /* 0x000042100d057816 */ /* 0x000fe20000000012 */
[----:B0-----:R-:W-:Y:S01]  /*5aa0*/  IMAD R11, R11, R8, RZ ;  /* 0x000000080b0b7224 */ /* 0x001fe200078e02ff */
[----:B------:R-:W-:Y:S01]  /*5ab0*/  PRMT R6, R15, 0x4210, R26 ;  /* 0x000042100f067816 */ /* 0x000fe2000000001a */
[----:B------:R-:W-:Y:S01]  /*5ac0*/  FFMA.FTZ R9, R42, 1.4426950216293334961, R9 ;  /* 0x3fb8aa3b2a097823 */ /* 0x000fe20000010009 */
[----:B------:R-:W-:-:S02]  /*5ad0*/  PRMT R7, R17, 0x4210, R34 ;  /* 0x0000421011077816 */ /* 0x000fc40000000022 */
[----:B------:R-:W-:Y:S01]  /*5ae0*/  PRMT R19, R12, 0x5410, R19 ;  /* 0x000054100c137816 */ /* 0x000fe20000000013 */
[----:B------:R-:W-:Y:S01]  /*5af0*/  @P0 IMAD.MOV.U32 R12, RZ, RZ, 0x7f800000 ;  /* 0x7f800000ff0c0424 */ /* 0x000fe200078e00ff */
[----:B------:R-:W-:Y:S01]  /*5b00*/  PRMT R15, R20, 0x5410, R25 ;  /* 0x00005410140f7816 */ /* 0x000fe20000000019 */
[----:B--2---:R0:W-:Y:S01]  /*5b10*/  STS.128 [R38], R4 ;  /* 0x0000000426007388 */ /* 0x0041e20000000c00 */
[----:B------:R-:W-:Y:S01]  /*5b20*/  FADD R9, R40, R9 ;  /* 0x0000000928097221 */ /* 0x000fe20000000000 */
[----:B------:R-:W-:Y:S01]  /*5b30*/  @P0 FFMA.FTZ R9, R39, R12, +INF ;  /* 0x7f80000027090423 */ /* 0x000fe2000001000c */
[--C-:B------:R-:W-:Y:S02]  /*5b40*/  PRMT R23, R23, 0x3340, R0.reuse ;  /* 0x0000334017177816 */ /* 0x100fe40000000000 */
[----:B------:R-:W-:Y:S02]  /*5b50*/  PRMT R21, R21, 0x3340, R0 ;  /* 0x0000334015157816 */ /* 0x000fe40000000000 */
[----:B------:R-:W-:-:S02]  /*5b60*/  FSEL R9, R9, -INF , P1 ;  /* 0xff80000009097808 */ /* 0x000fc40000800000 */
[----:B------:R-:W-:Y:S02]  /*5b70*/  PRMT R23, R16, 0x5410, R23 ;  /* 0x0000541010177816 */ /* 0x000fe40000000017 */
[----:B------:R-:W-:Y:S01]  /*5b80*/  PRMT R13, R14, 0x5410, R21 ;  /* 0x000054100e0d7816 */ /* 0x000fe20000000015 */
[----:B------:R-:W-:Y:S01]  /*5b90*/  FFMA R71, R9, 0.69314718246459960938, R66 ;  /* 0x3f31721809477823 */ /* 0x000fe20000000042 */
[C---:B------:R-:W-:Y:S02]  /*5ba0*/  LEA.HI R17, R0.reuse, 0xe, RZ, 0x1a ;  /* 0x0000000e00117811 */ /* 0x040fe400078fd0ff */
[----:B------:R-:W-:Y:S01]  /*5bb0*/  LEA.HI R21, R0, 0x2e, RZ, 0x1a ;  /* 0x0000002e00157811 */ /* 0x000fe200078fd0ff */
[----:B0-----:R-:W-:Y:S01]  /*5bc0*/  IMAD R7, R8, 0x2, R11 ;  /* 0x0000000208077824 */ /* 0x001fe200078e020b */
[----:B------:R-:W-:Y:S01]  /*5bd0*/  PRMT R12, R19, 0x5210, R10 ;  /* 0x00005210130c7816 */ /* 0x000fe2000000000a */
[----:B------:R-:W-:Y:S01]  /*5be0*/  IMAD R5, R2, UR5, RZ ;  /* 0x0000000502057c24 */ /* 0x000fe2000f8e02ff */
[----:B------:R-:W-:Y:S01]  /*5bf0*/  USHF.R.S32.HI UR5, URZ, 0x1f, UR4 ;  /* 0x0000001fff057899 */ /* 0x000fe20008011404 */
[C---:B------:R-:W-:Y:S01]  /*5c00*/  IMAD R25, R8.reuse, 0x2, R7 ;  /* 0x0000000208197824 */ /* 0x040fe200078e0207 */
[----:B------:R-:W-:Y:S01]  /*5c10*/  PRMT R14, R23, 0x5210, R26 ;  /* 0x00005210170e7816 */ /* 0x000fe2000000001a */
[----:B------:R-:W-:Y:S01]  /*5c20*/  IMAD R6, R21, R8, RZ ;  /* 0x0000000815067224 */ /* 0x000fe200078e02ff */
[----:B---3--:R-:W-:Y:S01]  /*5c30*/  IADD3 R74, P0, P1, R5, UR4, R74 ;  /* 0x00000004054a7c10 */ /* 0x008fe2000f91e04a */
[C---:B------:R-:W-:Y:S01]  /*5c40*/  IMAD R27, R8.reuse, 0x2, R25 ;  /* 0x00000002081b7824 */ /* 0x040fe200078e0219 */
[----:B------:R-:W-:Y:S01]  /*5c50*/  SHF.R.S32.HI R4, RZ, 0x1f, R5 ;  /* 0x0000001fff047819 */ /* 0x000fe20000011405 */
[----:B------:R-:W0:Y:S01]  /*5c60*/  LDCU UR4, c[0x0][0x3ec] ;  /* 0x00007d80ff0477ac */ /* 0x000e220008000800 */
[----:B------:R-:W-:Y:S01]  /*5c70*/  PRMT R13, R13, 0x5210, R18 ;  /* 0x000052100d0d7816 */ /* 0x000fe20000000012 */
[----:B------:R-:W-:Y:S01]  /*5c80*/  IMAD R5, R8, 0x2, R27 ;  /* 0x0000000208057824 */ /* 0x000fe200078e021b */
[----:B------:R-:W-:-:S02]  /*5c90*/  IADD3.X R80, PT, PT, R4, UR5, R75, P0, P1 ;  /* 0x0000000504507c10 */ /* 0x000fc400087e244b */
[----:B------:R-:W-:Y:S01]  /*5ca0*/  IADD3 R20, P0, PT, R11, R74, RZ ;  /* 0x0000004a0b147210 */ /* 0x000fe20007f1e0ff */
[----:B------:R-:W-:Y:S01]  /*5cb0*/  IMAD R9, R8, 0x2, R5 ;  /* 0x0000000208097824 */ /* 0x000fe200078e0205 */
[----:B------:R-:W-:Y:S02]  /*5cc0*/  PRMT R15, R15, 0x5210, R34 ;  /* 0x000052100f0f7816 */ /* 0x000fe40000000022 */
[----:B------:R-:W-:Y:S01]  /*5cd0*/  LEA.HI R19, R0, 0x1e, RZ, 0x1a ;  /* 0x0000001e00137811 */ /* 0x000fe200078fd0ff */
[----:B------:R-:W-:Y:S01]  /*5ce0*/  IMAD R33, R8, 0x2, R9 ;  /* 0x0000000208217824 */ /* 0x000fe200078e0209 */
[----:B------:R-:W-:Y:S01]  /*5cf0*/  LEA.HI R23, R0, 0x3e, RZ, 0x1a ;  /* 0x0000003e00177811 */ /* 0x000fe200078fd0ff */
[----:B------:R-:W-:Y:S01]  /*5d00*/  IMAD R0, R17, R8, RZ ;  /* 0x0000000811007224 */ /* 0x000fe200078e02ff */
[----:B------:R-:W-:Y:S01]  /*5d10*/  LEA.HI.X.SX32 R21, R11, R80, 0x1, P0 ;  /* 0x000000500b157211 */ /* 0x000fe200000f0eff */
[C---:B------:R-:W-:Y:S01]  /*5d20*/  IMAD R35, R8.reuse, 0x4, R33 ;  /* 0x0000000408237824 */ /* 0x040fe200078e0221 */
[----:B------:R1:W-:Y:S01]  /*5d30*/  STS.128 [R38+0x400], R12 ;  /* 0x0004000c26007388 */ /* 0x0003e20000000c00 */
[----:B------:R-:W-:Y:S02]  /*5d40*/  BAR.SYNC.DEFER_BLOCKING 0x0 ;  /* 0x0000000000007b1d */ /* 0x000fe40000010000 */
[----:B------:R-:W-:Y:S01]  /*5d50*/  IMAD R39, R8, 0x2, R35 ;  /* 0x0000000208277824 */ /* 0x000fe200078e0223 */
[----:B------:R-:W-:Y:S01]  /*5d60*/  IADD3 R22, P0, PT, R7, R74, RZ ;  /* 0x0000004a07167210 */ /* 0x000fe20007f1e0ff */
[----:B------:R-:W-:Y:S01]  /*5d70*/  IMAD R10, R23, R8, RZ ;  /* 0x00000008170a7224 */ /* 0x000fe200078e02ff */
[----:B------:R-:W-:Y:S01]  /*5d80*/  IADD3 R16, P3, PT, R6, R74, RZ ;  /* 0x0000004a06107210 */ /* 0x000fe20007f7e0ff */
[C---:B------:R-:W-:Y:S01]  /*5d90*/  IMAD R41, R8.reuse, 0x2, R39 ;  /* 0x0000000208297824 */ /* 0x040fe200078e0227 */
[----:B------:R-:W-:Y:S01]  /*5da0*/  LEA.HI.X.SX32 R23, R7, R80, 0x1, P0 ;  /* 0x0000005007177211 */ /* 0x000fe200000f0eff */
[----:B------:R-:W-:Y:S01]  /*5db0*/  IMAD R4, R19, R8, RZ ;  /* 0x0000000813047224 */ /* 0x000fe200078e02ff */
[C---:B------:R-:W-:Y:S01]  /*5dc0*/  IADD3 R26, P0, PT, R27.reuse, R74, RZ ;  /* 0x0000004a1b1a7210 */ /* 0x040fe20007f1e0ff */
[----:B------:R-:W-:Y:S01]  /*5dd0*/  IMAD R11, R8, 0x2, R41 ;  /* 0x00000002080b7824 */ /* 0x000fe200078e0229 */
[----:B------:R-:W-:Y:S01]  /*5de0*/  LEA.HI.X.SX32 R17, R6, R80, 0x1, P3 ;  /* 0x0000005006117211 */ /* 0x000fe200018f0eff */
[----:B0-----:R-:W-:Y:S01]  /*5df0*/  UIMAD UR4, UR10, UR4, URZ ;  /* 0x000000040a0472a4 */ /* 0x001fe2000f8e02ff */
[----:B-1----:R-:W-:Y:S01]  /*5e00*/  IADD3 R14, P1, PT, R0, R74, RZ ;  /* 0x0000004a000e7210 */ /* 0x002fe20007f3e0ff */
[----:B------:R-:W-:Y:S01]  /*5e10*/  IMAD R45, R8, 0x2, R11 ;  /* 0x00000002082d7824 */ /* 0x000fe200078e020b */
[-C--:B------:R-:W-:Y:S01]  /*5e20*/  LEA.HI.X.SX32 R27, R27, R80.reuse, 0x1, P0 ;  /* 0x000000501b1b7211 */ /* 0x080fe200000f0eff */
[----:B------:R-:W-:Y:S01]  /*5e30*/  USHF.L.U32 UR6, UR4, 0x2, URZ ;  /* 0x0000000204067899 */ /* 0x000fe200080006ff */
[----:B------:R-:W-:Y:S01]  /*5e40*/  LEA.HI.X.SX32 R15, R0, R80, 0x1, P1 ;  /* 0x00000050000f7211 */ /* 0x000fe200008f0eff */
[C---:B------:R-:W-:Y:S01]  /*5e50*/  IMAD R47, R8.reuse, 0x2, R45 ;  /* 0x00000002082f7824 */ /* 0x040fe200078e022d */
[-C--:B------:R-:W-:Y:S01]  /*5e60*/  IADD3 R24, P1, PT, R25, R74.reuse, RZ ;  /* 0x0000004a19187210 */ /* 0x080fe20007f3e0ff */
[----:B------:R-:W-:Y:S01]  /*5e70*/  UIMAD.WIDE UR4, UR4, 0x4, URZ ;  /* 0x00000004040478a5 */ /* 0x000fe2000f8e02ff */
[----:B------:R-:W-:Y:S01]  /*5e80*/  IADD3 R30, P0, PT, R9, R74, RZ ;  /* 0x0000004a091e7210 */ /* 0x000fe20007f1e0ff */
[----:B------:R-:W-:Y:S01]  /*5e90*/  IMAD R49, R8, 0x2, R47 ;  /* 0x0000000208317824 */ /* 0x000fe200078e022f */
[----:B------:R-:W-:Y:S01]  /*5ea0*/  LEA.HI.X.SX32 R25, R25, R80, 0x1, P1 ;  /* 0x0000005019197211 */ /* 0x000fe200008f0eff */
[----:B------:R-:W-:Y:S01]  /*5eb0*/  IMAD.HI R0, R2, 0x4, RZ ;  /* 0x0000000402007827 */ /* 0x000fe200078e02ff */
[----:B------:R-:W-:-:S02]  /*5ec0*/  IADD3 R28, P1, PT, R5, R74, RZ ;  /* 0x0000004a051c7210 */ /* 0x000fc40007f3e0ff */
[-C--:B------:R-:W-:Y:S01]  /*5ed0*/  LEA.HI.X.SX32 R31, R9, R80.reuse, 0x1, P0 ;  /* 0x00000050091f7211 */ /* 0x080fe200000f0eff */
[C---:B------:R-:W-:Y:S01]  /*5ee0*/  IMAD R53, R8.reuse, 0x4, R49 ;  /* 0x0000000408357824 */ /* 0x040fe200078e0231 */
[----:B------:R-:W-:Y:S02]  /*5ef0*/  LEA.HI.X.SX32 R29, R5, R80, 0x1, P1 ;  /* 0x00000050051d7211 */ /* 0x000fe400008f0eff */
[-C--:B------:R-:W-:Y:S01]  /*5f00*/  IADD3 R32, P1, PT, R33, R74.reuse, RZ ;  /* 0x0000004a21207210 */ /* 0x080fe20007f3e0ff */
[C---:B------:R-:W-:Y:S01]  /*5f10*/  IMAD R9, R8.reuse, 0x2, R53 ;  /* 0x0000000208097824 */ /* 0x040fe200078e0235 */
[----:B------:R-:W-:Y:S02]  /*5f20*/  IADD3 R34, P0, PT, R35, R74, RZ ;  /* 0x0000004a23227210 */ /* 0x000fe40007f1e0ff */
[----:B------:R-:W-:Y:S01]  /*5f30*/  LEA.HI.X.SX32 R33, R33, R80, 0x1, P1 ;  /* 0x0000005021217211 */ /* 0x000fe200008f0eff */
[----:B------:R-:W-:Y:S01]  /*5f40*/  IMAD R55, R8, 0x2, R9 ;  /* 0x0000000208377824 */ /* 0x000fe200078e0209 */
[----:B------:R-:W-:-:S02]  /*5f50*/  IADD3 R38, P1, PT, R39, R74, RZ ;  /* 0x0000004a27267210 */ /* 0x000fc40007f3e0ff */
[-C--:B------:R-:W-:Y:S01]  /*5f60*/  LEA.HI.X.SX32 R35, R35, R80.reuse, 0x1, P0 ;  /* 0x0000005023237211 */ /* 0x080fe200000f0eff */
[C---:B------:R-:W-:Y:S01]  /*5f70*/  IMAD R59, R8.reuse, 0x2, R55 ;  /* 0x00000002083b7824 */ /* 0x040fe200078e0237 */
[----:B------:R-:W-:Y:S02]  /*5f80*/  LEA.HI.X.SX32 R39, R39, R80, 0x1, P1 ;  /* 0x0000005027277211 */ /* 0x000fe400008f0eff */
[-C--:B------:R-:W-:Y:S02]  /*5f90*/  IADD3 R42, P1, PT, R11, R74.reuse, RZ ;  /* 0x0000004a0b2a7210 */ /* 0x080fe40007f3e0ff */
[----:B------:R-:W-:Y:S02]  /*5fa0*/  IADD3 R40, P0, PT, R41, R74, RZ ;  /* 0x0000004a29287210 */ /* 0x000fe40007f1e0ff */
[-C--:B------:R-:W-:Y:S01]  /*5fb0*/  LEA.HI.X.SX32 R43, R11, R80.reuse, 0x1, P1 ;  /* 0x000000500b2b7211 */ /* 0x080fe200008f0eff */
[----:B------:R-:W-:Y:S01]  /*5fc0*/  IMAD R11, R8, 0x2, R59 ;  /* 0x00000002080b7824 */ /* 0x000fe200078e023b */
[----:B------:R-:W-:-:S02]  /*5fd0*/  LEA.HI.X.SX32 R41, R41, R80, 0x1, P0 ;  /* 0x0000005029297211 */ /* 0x000fc400000f0eff */
[CC--:B------:R-:W-:Y:S01]  /*5fe0*/  IADD3 R44, P0, PT, R45.reuse, R74.reuse, RZ ;  /* 0x0000004a2d2c7210 */ /* 0x0c0fe20007f1e0ff */
[----:B------:R-:W-:Y:S01]  /*5ff0*/  IMAD R63, R8, 0x2, R11 ;  /* 0x00000002083f7824 */ /* 0x000fe200078e020b */
[----:B------:R-:W-:Y:S02]  /*6000*/  IADD3 R18, P2, PT, R4, R74, RZ ;  /* 0x0000004a04127210 */ /* 0x000fe40007f5e0ff */
[----:B------:R-:W-:Y:S01]  /*6010*/  LEA.HI.X.SX32 R45, R45, R80, 0x1, P0 ;  /* 0x000000502d2d7211 */ /* 0x000fe200000f0eff */
[----:B------:R-:W-:Y:S01]  /*6020*/  IMAD R65, R8, 0x2, R63 ;  /* 0x0000000208417824 */ /* 0x000fe200078e023f */
[----:B------:R-:W-:Y:S02]  /*6030*/  IADD3 R50, P0, PT, R47, R74, RZ ;  /* 0x0000004a2f327210 */ /* 0x000fe40007f1e0ff */
[----:B------:R-:W-:Y:S01]  /*6040*/  LEA.HI.X.SX32 R19, R4, R80, 0x1, P2 ;  /* 0x0000005004137211 */ /* 0x000fe200010f0eff */
[C---:B------:R-:W-:Y:S01]  /*6050*/  IMAD R67, R8.reuse, 0x4, R65 ;  /* 0x0000000408437824 */ /* 0x040fe200078e0241 */
[----:B------:R-:W-:Y:S01]  /*6060*/  IADD3 R46, P2, PT, R53, R74, RZ ;  /* 0x0000004a352e7210 */ /* 0x000fe20007f5e0ff */
[----:B------:R-:W0:Y:S01]  /*6070*/  LDS.128 R4, [R70] ;  /* 0x0000000046047984 */ /* 0x000e220000000c00 */
[----:B------:R-:W-:Y:S01]  /*6080*/  LEA.HI.X.SX32 R51, R47, R80, 0x1, P0 ;  /* 0x000000502f337211 */ /* 0x000fe200000f0eff */
[----:B------:R-:W-:Y:S01]  /*6090*/  IMAD R73, R8, 0x2, R67 ;  /* 0x0000000208497824 */ /* 0x000fe200078e0243 */
[----:B------:R-:W-:-:S02]  /*60a0*/  IADD3 R52, P0, PT, R9, R74, RZ ;  /* 0x0000004a09347210 */ /* 0x000fc40007f1e0ff */
[----:B------:R-:W-:Y:S02]  /*60b0*/  LEA.HI.X.SX32 R47, R53, R80, 0x1, P2 ;  /* 0x00000050352f7211 */ /* 0x000fe400010f0eff */
[----:B------:R-:W-:Y:S02]  /*60c0*/  IADD3 R48, P1, PT, R49, R74, RZ ;  /* 0x0000004a31307210 */ /* 0x000fe40007f3e0ff */
[-C--:B------:R-:W-:Y:S01]  /*60d0*/  LEA.HI.X.SX32 R53, R9, R80.reuse, 0x1, P0 ;  /* 0x0000005009357211 */ /* 0x080fe200000f0eff */
[C---:B------:R-:W-:Y:S01]  /*60e0*/  IMAD R9, R8.reuse, 0x2, R73 ;  /* 0x0000000208097824 */ /* 0x040fe200078e0249 */
[----:B------:R-:W-:Y:S02]  /*60f0*/  LEA.HI.X.SX32 R49, R49, R80, 0x1, P1 ;  /* 0x0000005031317211 */ /* 0x000fe400008f0eff */
[-C--:B------:R-:W-:Y:S01]  /*6100*/  IADD3 R60, P0, PT, R11, R74.reuse, RZ ;  /* 0x0000004a0b3c7210 */ /* 0x080fe20007f1e0ff */
[----:B------:R-:W-:Y:S01]  /*6110*/  IMAD R75, R8, 0x2, R9 ;  /* 0x00000002084b7824 */ /* 0x000fe200078e0209 */
[----:B------:R-:W-:-:S02]  /*6120*/  IADD3 R56, P1, PT, R55, R74, RZ ;  /* 0x0000004a37387210 */ /* 0x000fc40007f3e0ff */
[----:B------:R-:W-:Y:S02]  /*6130*/  IADD3 R54, P2, PT, R59, R74, RZ ;  /* 0x0000004a3b367210 */ /* 0x000fe40007f5e0ff */
[-C--:B------:R-:W-:Y:S01]  /*6140*/  LEA.HI.X.SX32 R61, R11, R80.reuse, 0x1, P0 ;  /* 0x000000500b3d7211 */ /* 0x080fe200000f0eff */
[C---:B------:R-:W-:Y:S01]  /*6150*/  IMAD R11, R8.reuse, 0x2, R75 ;  /* 0x00000002080b7824 */ /* 0x040fe200078e024b */
[-C--:B------:R-:W-:Y:S02]  /*6160*/  LEA.HI.X.SX32 R57, R55, R80.reuse, 0x1, P1 ;  /* 0x0000005037397211 */ /* 0x080fe400008f0eff */
[----:B------:R-:W-:Y:S01]  /*6170*/  LEA.HI.X.SX32 R55, R59, R80, 0x1, P2 ;  /* 0x000000503b377211 */ /* 0x000fe200010f0eff */
[C---:B------:R-:W-:Y:S01]  /*6180*/  IMAD R81, R8.reuse, 0x2, R11 ;  /* 0x0000000208517824 */ /* 0x040fe200078e020b */
[-C--:B------:R-:W-:Y:S02]  /*6190*/  IADD3 R58, P1, PT, R63, R74.reuse, RZ ;  /* 0x0000004a3f3a7210 */ /* 0x080fe40007f3e0ff */
[----:B------:R-:W-:Y:S01]  /*61a0*/  IADD3 R62, P2, PT, R65, R74, RZ ;  /* 0x0000004a413e7210 */ /* 0x000fe20007f5e0ff */
[----:B------:R-:W-:Y:S01]  /*61b0*/  IMAD R8, R8, 0x2, R81 ;  /* 0x0000000208087824 */ /* 0x000fe200078e0251 */
[----:B------:R-:W-:-:S02]  /*61c0*/  LEA.HI.X.SX32 R59, R63, R80, 0x1, P1 ;  /* 0x000000503f3b7211 */ /* 0x000fc400008f0eff */
[----:B------:R-:W-:Y:S02]  /*61d0*/  LEA.HI.X.SX32 R63, R65, R80, 0x1, P2 ;  /* 0x00000050413f7211 */ /* 0x000fe400010f0eff */
[-C--:B------:R-:W-:Y:S02]  /*61e0*/  IADD3 R68, P0, PT, R67, R74.reuse, RZ ;  /* 0x0000004a43447210 */ /* 0x080fe40007f1e0ff */
[-C--:B------:R-:W-:Y:S02]  /*61f0*/  IADD3 R66, P1, PT, R73, R74.reuse, RZ ;  /* 0x0000004a49427210 */ /* 0x080fe40007f3e0ff */
[----:B------:R-:W-:Y:S02]  /*6200*/  IADD3 R64, P2, PT, R9, R74, RZ ;  /* 0x0000004a09407210 */ /* 0x000fe40007f5e0ff */
[-C--:B------:R-:W-:Y:S02]  /*6210*/  LEA.HI.X.SX32 R69, R67, R80.reuse, 0x1, P0 ;  /* 0x0000005043457211 */ /* 0x080fe400000f0eff */
[----:B------:R-:W-:-:S02]  /*6220*/  LEA.HI.X.SX32 R67, R73, R80, 0x1, P1 ;  /* 0x0000005049437211 */ /* 0x000fc400008f0eff */
[----:B------:R-:W-:Y:S02]  /*6230*/  LEA.HI.X.SX32 R65, R9, R80, 0x1, P2 ;  /* 0x0000005009417211 */ /* 0x000fe400010f0eff */
[-C--:B------:R-:W-:Y:S02]  /*6240*/  IADD3 R12, P4, PT, R10, R74.reuse, RZ ;  /* 0x0000004a0a0c7210 */ /* 0x080fe40007f9e0ff */
[-C--:B------:R-:W-:Y:S02]  /*6250*/  IADD3 R78, P0, PT, R75, R74.reuse, RZ ;  /* 0x0000004a4b4e7210 */ /* 0x080fe40007f1e0ff */
[-C--:B------:R-:W-:Y:S02]  /*6260*/  IADD3 R76, P1, PT, R11, R74.reuse, RZ ;  /* 0x0000004a0b4c7210 */ /* 0x080fe40007f3e0ff */
[-C--:B------:R-:W-:Y:S02]  /*6270*/  IADD3 R72, P2, PT, R81, R74.reuse, RZ ;  /* 0x0000004a51487210 */ /* 0x080fe40007f5e0ff */
[----:B------:R-:W-:-:S02]  /*6280*/  IADD3 R74, P3, PT, R8, R74, RZ ;  /* 0x0000004a084a7210 */ /* 0x000fc40007f7e0ff */
[-C--:B------:R-:W-:Y:S02]  /*6290*/  LEA.HI.X.SX32 R79, R75, R80.reuse, 0x1, P0 ;  /* 0x000000504b4f7211 */ /* 0x080fe400000f0eff */
[-C--:B------:R-:W-:Y:S02]  /*62a0*/  LEA.HI.X.SX32 R13, R10, R80.reuse, 0x1, P4 ;  /* 0x000000500a0d7211 */ /* 0x080fe400020f0eff */
[-C--:B------:R-:W-:Y:S02]  /*62b0*/  LEA.HI.X.SX32 R77, R11, R80.reuse, 0x1, P1 ;  /* 0x000000500b4d7211 */ /* 0x080fe400008f0eff */
[----:B------:R-:W-:Y:S02]  /*62c0*/  LEA.HI.X.SX32 R75, R8, R80, 0x1, P3 ;  /* 0x00000050084b7211 */ /* 0x000fe400018f0eff */
[----:B------:R-:W1:Y:S01]  /*62d0*/  LDS.128 R8, [R70+0x800] ;  /* 0x0008000046087984 */ /* 0x000e620000000c00 */
[C---:B0-----:R-:W-:Y:S02]  /*62e0*/  PRMT R107, R4.reuse, 0x7770, RZ ;  /* 0x00007770046b7816 */ /* 0x041fe400000000ff */
[----:B------:R-:W-:-:S02]  /*62f0*/  PRMT R105, R4, 0x7771, RZ ;  /* 0x0000777104697816 */ /* 0x000fc400000000ff */
[C---:B------:R-:W-:Y:S01]  /*6300*/  PRMT R103, R4.reuse, 0x7772, RZ ;  /* 0x0000777204677816 */ /* 0x040fe200000000ff */
[----:B------:R-:W-:Y:S01]  /*6310*/  STG.E.U8 desc[UR22][R20.64], R107 ;  /* 0x0000006b14007986 */ /* 0x000fe2000c101116 */
[----:B------:R-:W-:Y:S02]  /*6320*/  PRMT R101, R4, 0x7773, RZ ;  /* 0x0000777304657816 */ /* 0x000fe400000000ff */
[C---:B------:R-:W-:Y:S01]  /*6330*/  PRMT R99, R5.reuse, 0x7770, RZ ;  /* 0x0000777005637816 */ /* 0x040fe200000000ff */
[----:B------:R-:W-:Y:S01]  /*6340*/  STG.E.U8 desc[UR22][R22.64], R105 ;  /* 0x0000006916007986 */ /* 0x000fe2000c101116 */
[C---:B------:R-:W-:Y:S02]  /*6350*/  PRMT R97, R5.reuse, 0x7771, RZ ;  /* 0x0000777105617816 */ /* 0x040fe400000000ff */
[C---:B------:R-:W-:Y:S01]  /*6360*/  PRMT R95, R5.reuse, 0x7772, RZ ;  /* 0x00007772055f7816 */ /* 0x040fe200000000ff */
[----:B------:R-:W-:Y:S01]  /*6370*/  STG.E.U8 desc[UR22][R24.64], R103 ;  /* 0x0000006718007986 */ /* 0x000fe2000c101116 */
[----:B------:R-:W-:-:S02]  /*6380*/  PRMT R93, R5, 0x7773, RZ ;  /* 0x00007773055d7816 */ /* 0x000fc400000000ff */
[C---:B------:R-:W-:Y:S01]  /*6390*/  PRMT R91, R6.reuse, 0x7770, RZ ;  /* 0x00007770065b7816 */ /* 0x040fe200000000ff */
[----:B------:R-:W-:Y:S01]  /*63a0*/  STG.E.U8 desc[UR22][R26.64], R101 ;  /* 0x000000651a007986 */ /* 0x000fe2000c101116 */
[C---:B------:R-:W-:Y:S02]  /*63b0*/  PRMT R89, R6.reuse, 0x7771, RZ ;  /* 0x0000777106597816 */ /* 0x040fe400000000ff */
[----:B------:R-:W-:Y:S01]  /*63c0*/  LEA.HI.X.SX32 R73, R81, R80, 0x1, P2 ;  /* 0x0000005051497211 */ /* 0x000fe200010f0eff */
[----:B------:R-:W-:Y:S01]  /*63d0*/  STG.E.U8 desc[UR22][R28.64], R99 ;  /* 0x000000631c007986 */ /* 0x000fe2000c101116 */
[C---:B------:R-:W-:Y:S02]  /*63e0*/  PRMT R87, R6.reuse, 0x7772, RZ ;  /* 0x0000777206577816 */ /* 0x040fe400000000ff */
[----:B------:R-:W-:Y:S01]  /*63f0*/  PRMT R85, R6, 0x7773, RZ ;  /* 0x0000777306557816 */ /* 0x000fe200000000ff */
[----:B------:R1:W-:Y:S01]  /*6400*/  STG.E.U8 desc[UR22][R30.64], R97 ;  /* 0x000000611e007986 */ /* 0x0003e2000c101116 */
[----:B------:R-:W-:-:S02]  /*6410*/  PRMT R5, R7, 0x7773, RZ ;  /* 0x0000777307057816 */ /* 0x000fc400000000ff */
[C---:B------:R-:W-:Y:S01]  /*6420*/  PRMT R81, R7.reuse, 0x7772, RZ ;  /* 0x0000777207517816 */ /* 0x040fe200000000ff */
[----:B------:R0:W-:Y:S01]  /*6430*/  STG.E.U8 desc[UR22][R32.64], R95 ;  /* 0x0000005f20007986 */ /* 0x0001e2000c101116 */
[C---:B------:R-:W-:Y:S02]  /*6440*/  PRMT R83, R7.reuse, 0x7771, RZ ;  /* 0x0000777107537816 */ /* 0x040fe400000000ff */
[----:B------:R-:W-:Y:S01]  /*6450*/  PRMT R7, R7, 0x7770, RZ ;  /* 0x0000777007077816 */ /* 0x000fe200000000ff */
[----:B------:R2:W-:Y:S01]  /*6460*/  STG.E.U8 desc[UR22][R14.64], R93 ;  /* 0x0000005d0e007986 */ /* 0x0005e2000c101116 */
[----:B------:R-:W-:Y:S01]  /*6470*/  ISETP.GE.U32.AND P0, PT, R3, 0x40, PT ;  /* 0x000000400300780c */ /* 0x000fe20003f06070 */
[----:B------:R-:W-:Y:S02]  /*6480*/  IMAD.SHL.U32 R3, R2, 0x4, RZ ;  /* 0x0000000402037824 */ /* 0x000fe400078e00ff */
[----:B------:R3:W-:Y:S01]  /*6490*/  STG.E.U8 desc[UR22][R34.64], R91 ;  /* 0x0000005b22007986 */ /* 0x0007e2000c101116 */
[----:B-1----:R-:W-:-:S03]  /*64a0*/  PRMT R97, R8, 0x7773, RZ ;  /* 0x0000777308617816 */ /* 0x002fc600000000ff */
[----:B------:R-:W-:Y:S01]  /*64b0*/  STG.E.U8 desc[UR22][R38.64], R89 ;  /* 0x0000005926007986 */ /* 0x000fe2000c101116 */
[C---:B0-----:R-:W-:Y:S02]  /*64c0*/  PRMT R33, R8.reuse, 0x7772, RZ ;  /* 0x0000777208217816 */ /* 0x041fe400000000ff */
[C---:B------:R-:W-:Y:S01]  /*64d0*/  PRMT R31, R9.reuse, 0x7770, RZ ;  /* 0x00007770091f7816 */ /* 0x040fe200000000ff */
[----:B------:R-:W-:Y:S01]  /*64e0*/  STG.E.U8 desc[UR22][R40.64], R87 ;  /* 0x0000005728007986 */ /* 0x000fe2000c101116 */
[C---:B--2---:R-:W-:Y:S02]  /*64f0*/  PRMT R93, R8.reuse, 0x7771, RZ ;  /* 0x00007771085d7816 */ /* 0x044fe400000000ff */
[C---:B------:R-:W-:Y:S01]  /*6500*/  PRMT R29, R9.reuse, 0x7771, RZ ;  /* 0x00007771091d7816 */ /* 0x040fe200000000ff */
[----:B------:R-:W-:Y:S01]  /*6510*/  STG.E.U8 desc[UR22][R42.64], R85 ;  /* 0x000000552a007986 */ /* 0x000fe2000c101116 */
[----:B---3--:R-:W-:Y:S02]  /*6520*/  PRMT R35, R8, 0x7770, RZ ;  /* 0x0000777008237816 */ /* 0x008fe400000000ff */
[C---:B------:R-:W-:Y:S01]  /*6530*/  PRMT R27, R9.reuse, 0x7772, RZ ;  /* 0x00007772091b7816 */ /* 0x040fe200000000ff */
[----:B------:R0:W-:Y:S01]  /*6540*/  STG.E.U8 desc[UR22][R44.64], R7 ;  /* 0x000000072c007986 */ /* 0x0001e2000c101116 */
[----:B------:R-:W-:-:S02]  /*6550*/  PRMT R25, R9, 0x7773, RZ ;  /* 0x0000777309197816 */ /* 0x000fc400000000ff */
[C---:B------:R-:W-:Y:S01]  /*6560*/  PRMT R23, R10.reuse, 0x7770, RZ ;  /* 0x000077700a177816 */ /* 0x040fe200000000ff */
[----:B------:R-:W-:Y:S01]  /*6570*/  STG.E.U8 desc[UR22][R50.64], R83 ;  /* 0x0000005332007986 */ /* 0x000fe2000c101116 */
[C---:B------:R-:W-:Y:S02]  /*6580*/  PRMT R21, R10.reuse, 0x7772, RZ ;  /* 0x000077720a157816 */ /* 0x040fe400000000ff */
[----:B------:R-:W-:Y:S01]  /*6590*/  PRMT R15, R10, 0x7773, RZ ;  /* 0x000077730a0f7816 */ /* 0x000fe200000000ff */
[----:B------:R-:W-:Y:S01]  /*65a0*/  STG.E.U8 desc[UR22][R48.64], R81 ;  /* 0x0000005130007986 */ /* 0x000fe2000c101116 */
[----:B------:R-:W-:-:S03]  /*65b0*/  PRMT R9, R11, 0x7771, RZ ;  /* 0x000077710b097816 */ /* 0x000fc600000000ff */
[----:B------:R1:W-:Y:S01]  /*65c0*/  STG.E.U8 desc[UR22][R18.64], R5 ;  /* 0x0000000512007986 */ /* 0x0003e2000c101116 */
[----:B0-----:R-:W-:-:S03]  /*65d0*/  PRMT R7, R11, 0x7772, RZ ;  /* 0x000077720b077816 */ /* 0x001fc600000000ff */
[----:B------:R-:W-:Y:S04]  /*65e0*/  STG.E.U8 desc[UR22][R46.64], R35 ;  /* 0x000000232e007986 */ /* 0x000fe8000c101116 */
[----:B------:R-:W-:Y:S04]  /*65f0*/  STG.E.U8 desc[UR22][R52.64], R93 ;  /* 0x0000005d34007986 */ /* 0x000fe8000c101116 */
[----:B------:R-:W-:Y:S01]  /*6600*/  STG.E.U8 desc[UR22][R56.64], R33 ;  /* 0x0000002138007986 */ /* 0x000fe2000c101116 */
[----:B-1----:R-:W-:Y:S02]  /*6610*/  PRMT R19, R10, 0x7771, RZ ;  /* 0x000077710a137816 */ /* 0x002fe400000000ff */
[C---:B------:R-:W-:Y:S01]  /*6620*/  PRMT R5, R11.reuse, 0x7773, RZ ;  /* 0x000077730b057816 */ /* 0x040fe200000000ff */
[----:B------:R-:W-:Y:S01]  /*6630*/  STG.E.U8 desc[UR22][R54.64], R97 ;  /* 0x0000006136007986 */ /* 0x000fe2000c101116 */
[----:B------:R-:W-:-:S03]  /*6640*/  PRMT R11, R11, 0x7770, RZ ;  /* 0x000077700b0b7816 */ /* 0x000fc600000000ff */
[----:B------:R-:W-:Y:S04]  /*6650*/  STG.E.U8 desc[UR22][R60.64], R31 ;  /* 0x0000001f3c007986 */ /* 0x000fe8000c101116 */
[----:B------:R-:W-:Y:S04]  /*6660*/  STG.E.U8 desc[UR22][R58.64], R29 ;  /* 0x0000001d3a007986 */ /* 0x000fe8000c101116 */
[----:B------:R-:W-:Y:S04]  /*6670*/  STG.E.U8 desc[UR22][R62.64], R27 ;  /* 0x0000001b3e007986 */ /* 0x000fe8000c101116 */
[----:B------:R-:W-:Y:S04]  /*6680*/  STG.E.U8 desc[UR22][R16.64], R25 ;  /* 0x0000001910007986 */ /* 0x000fe8000c101116 */
[----:B------:R-:W-:Y:S04]  /*6690*/  STG.E.U8 desc[UR22][R68.64], R23 ;  /* 0x0000001744007986 */ /* 0x000fe8000c101116 */
[----:B------:R-:W-:Y:S04]  /*66a0*/  STG.E.U8 desc[UR22][R66.64], R19 ;  /* 0x0000001342007986 */ /* 0x000fe8000c101116 */
[----:B------:R-:W-:Y:S04]  /*66b0*/  STG.E.U8 desc[UR22][R64.64], R21 ;  /* 0x0000001540007986 */ /* 0x000fe8000c101116 */
[----:B------:R-:W-:Y:S04]  /*66c0*/  STG.E.U8 desc[UR22][R78.64], R15 ;  /* 0x0000000f4e007986 */ /* 0x000fe8000c101116 */
[----:B------:R0:W-:Y:S04]  /*66d0*/  STG.E.U8 desc[UR22][R76.64], R11 ;  /* 0x0000000b4c007986 */ /* 0x0001e8000c101116 */
[----:B------:R-:W-:Y:S04]  /*66e0*/  STG.E.U8 desc[UR22][R72.64], R9 ;  /* 0x0000000948007986 */ /* 0x000fe8000c101116 */
[----:B------:R-:W-:Y:S04]  /*66f0*/  STG.E.U8 desc[UR22][R74.64], R7 ;  /* 0x000000074a007986 */ /* 0x000fe8000c101116 */
[----:B------:R-:W-:Y:S01]  /*6700*/  STG.E.U8 desc[UR22][R12.64], R5 ;  /* 0x000000050c007986 */ /* 0x000fe2000c101116 */
[----:B0-----:R-:W0:Y:S08]  /*6710*/  LDC.64 R10, c[0x0][0x3a0] ;  /* 0x0000e800ff0a7b82 */ /* 0x001e300000000a00 */
[----:B------:R-:W-:Y:S01]  /*6720*/  BAR.SYNC.DEFER_BLOCKING 0x0 ;  /* 0x0000000000007b1d */ /* 0x000fe20000010000 */
[----:B0-----:R-:W-:-:S05]  /*6730*/  IADD3 R2, P1, P2, R3, UR6, R10 ;  /* 0x0000000603027c10 */ /* 0x001fca000fa3e00a */
[----:B------:R-:W-:Y:S01]  /*6740*/  STSM.16.M88 [R36], R71 ;  /* 0x0000004724007844 */ /* 0x000fe20000000000 */
[----:B------:R-:W-:Y:S01]  /*6750*/  IADD3.X R3, PT, PT, R0, UR5, R11, P1, P2 ;  /* 0x0000000500037c10 */ /* 0x000fe20008fe440b */
[----:B------:R-:W-:Y:S06]  /*6760*/  BAR.SYNC.DEFER_BLOCKING 0x0 ;  /* 0x0000000000007b1d */ /* 0x000fec0000010000 */
[----:B------:R-:W0:Y:S04]  /*6770*/  LDSM.16.M88 R37, [R37+UR11] ;  /* 0x0000000b2525783b */ /* 0x000e280008000000 */
[----:B0-----:R0:W-:Y:S01]  /*6780*/  @!P0 STG.E desc[UR22][R2.64], R37 ;  /* 0x0000002502008986 */ /* 0x0011e2000c101916 */
[----:B------:R-:W-:Y:S06]  /*6790*/  BAR.SYNC.DEFER_BLOCKING 0x0 ;  /* 0x0000000000007b1d */ /* 0x000fec0000010000 */
[----:B------:R-:W-:Y:S05]  /*67a0*/  @P5 BRA `(.L_x_21) ;  /* 0x0000000000a05947 */ /* 0x000fea0003800000 */
[----:B------:R-:W1:Y:S01]  /*67b0*/  S2UR UR5, SR_CgaCtaId ;  /* 0x00000000000579c3 */ /* 0x000e620000008800 */
[----:B------:R-:W-:Y:S01]  /*67c0*/  NOP ;  /* 0x0000000000007918 */ /* 0x000fe20000000000 */
[----:B------:R-:W-:Y:S01]  /*67d0*/  UMOV UR4, 0x50 ;  /* 0x0000005000047882 */ /* 0x000fe20000000000 */
[----:B------:R-:W-:Y:S02]  /*67e0*/  IMAD.U32 R0, RZ, RZ, UR29 ;  /* 0x0000001dff007e24 */ /* 0x000fe4000f8e00ff */
[----:B0-----:R-:W-:Y:S02]  /*67f0*/  IMAD.MOV.U32 R3, RZ, RZ, 0x3 ;  /* 0x00000003ff037424 */ /* 0x001fe400078e00ff */
[----:B------:R-:W-:Y:S01]  /*6800*/  IMAD.MOV.U32 R7, RZ, RZ, 0x1 ;  /* 0x00000001ff077424 */ /* 0x000fe200078e00ff */
[----:B------:R-:W-:-:S04]  /*6810*/  LOP3.LUT R0, R0, 0xffff, RZ, 0xc0, !PT ;  /* 0x0000ffff00007812 */ /* 0x000fc800078ec0ff */
[----:B------:R-:W-:-:S05]  /*6820*/  SHF.R.U32.HI R0, RZ, 0x5, R0 ;  /* 0x00000005ff007819 */ /* 0x000fca0000011600 */
[----:B------:R-:W-:Y:S01]  /*6830*/  VIADD R2, R0, 0x10 ;  /* 0x0000001000027836 */ /* 0x000fe20000000000 */
[----:B------:R-:W-:Y:S01]  /*6840*/  SHF.L.U32 R0, R3, R0, RZ ;  /* 0x0000000003007219 */ /* 0x000fe200000006ff */
[----:B-1----:R-:W-:-:S03]  /*6850*/  ULEA UR6, UR5, UR4, 0x18 ;  /* 0x0000000405067291 */ /* 0x002fc6000f8ec0ff */
[----:B------:R-:W-:-:S04]  /*6860*/  SHF.L.U32 R3, R7, R2, RZ ;  /* 0x0000000207037219 */ /* 0x000fc800000006ff */
[----:B------:R-:W-:Y:S02]  /*6870*/  LOP3.LUT R0, R3, R0, RZ, 0xfc, !PT ;  /* 0x0000000003007212 */ /* 0x000fe400078efcff */
[----:B------:R-:W0:Y:S02]  /*6880*/  LDS R5, [UR6] ;  /* 0x00000006ff057984 */ /* 0x000e240008000800 */
[C---:B------:R-:W-:Y:S02]  /*6890*/  LOP3.LUT R2, R0.reuse, 0xffff, RZ, 0xc0, !PT ;  /* 0x0000ffff00027812 */ /* 0x040fe400078ec0ff */
[----:B0-----:R-:W-:-:S04]  /*68a0*/  LOP3.LUT R3, R0, 0xffff, R5, 0x80, !PT ;  /* 0x0000ffff00037812 */ /* 0x001fc800078e8005 */
[----:B------:R-:W-:-:S13]  /*68b0*/  ISETP.NE.AND P0, PT, R3, R2, PT ;  /* 0x000000020300720c */ /* 0x000fda0003f05270 */
[----:B------:R-:W-:Y:S05]  /*68c0*/  @P0 BRA `(.L_x_22) ;  /* 0x0000000000500947 */ /* 0x000fea0003800000 */
[----:B------:R-:W-:Y:S02]  /*68d0*/  SHF.R.U32.HI R5, RZ, 0x10, R5 ;  /* 0x00000010ff057819 */ /* 0x000fe40000011605 */
[----:B------:R-:W-:-:S04]  /*68e0*/  SHF.R.U32.HI R2, RZ, 0x10, R0 ;  /* 0x00000010ff027819 */ /* 0x000fc80000011600 */
[----:B------:R-:W-:-:S04]  /*68f0*/  LOP3.LUT R5, R5, R2, RZ, 0xc0, !PT ;  /* 0x0000000205057212 */ /* 0x000fc800078ec0ff */
[----:B------:R-:W-:-:S13]  /*6900*/  ISETP.NE.AND P0, PT, R5, R2, PT ;  /* 0x000000020500720c */ /* 0x000fda0003f05270 */
[----:B------:R-:W-:Y:S05]  /*6910*/  @P0 BRA `(.L_x_23) ;  /* 0x0000000000300947 */ /* 0x000fea0003800000 */
[----:B------:R-:W-:Y:S01]  /*6920*/  R2UR UR4, R0 ;  /* 0x00000000000472ca */ /* 0x000fe200000e0000 */
[----:B------:R-:W-:Y:S01]  /*6930*/  VOTEU.ANY UR5, UPT, PT ;  /* 0x0000000000057886 */ /* 0x000fe200038e0100 */
[----:B------:R-:W0:Y:S01]  /*6940*/  S2R R0, SR_LANEID ;  /* 0x0000000000007919 */ /* 0x000e220000000000 */
[----:B------:R-:W-:-:S10]  /*6950*/  UFLO.U32 UR5, UR5 ;  /* 0x00000005000572bd */ /* 0x000fd400080e0000 */
[----:B------:R-:W-:-:S06]  /*6960*/  ULOP3.LUT UR4, URZ, UR4, URZ, 0x33, !UPT ;  /* 0x00000004ff047292 */ /* 0x000fcc000f8e33ff */
[----:B------:R-:W-:-:S04]  /*6970*/  IMAD.U32 R2, RZ, RZ, UR4 ;  /* 0x00000004ff027e24 */ /* 0x000fc8000f8e00ff */
[----:B------:R-:W1:Y:S02]  /*6980*/  REDUX UR7, R2 ;  /* 0x00000000020773c4 */ /* 0x000e640000000000 */
[----:B------:R2:W-:Y:S01]  /*6990*/  UTCATOMSWS.AND URZ, UR4 ;  /* 0x0000000400ff79e3 */ /* 0x0005e20008000000 */
[----:B0-----:R-:W-:Y:S01]  /*69a0*/  ISETP.EQ.U32.AND P0, PT, R0, UR5, PT ;  /* 0x0000000500007c0c */ /* 0x001fe2000bf02070 */
[----:B-1----:R-:W-:-:S12]  /*69b0*/  IMAD.U32 R0, RZ, RZ, UR7 ;  /* 0x00000007ff007e24 */ /* 0x002fd8000f8e00ff */
[----:B------:R2:W-:Y:S01]  /*69c0*/  @P0 ATOMS.AND RZ, [UR6], R0 ;  /* 0x00000000ffff098c */ /* 0x0005e2000a800006 */
[----:B------:R-:W-:Y:S05]  /*69d0*/  BRA `(.L_x_21) ;  /* 0x0000000000147947 */ /* 0x000fea0003800000 */
.L_x_23:
[----:B------:R-:W-:-:S07]  /*69e0*/  MOV R2, 0x6a00 ;  /* 0x00006a0000027802 */ /* 0x000fce0000000f00 */
[----:B------:R-:W-:Y:S05]  /*69f0*/  CALL.REL.NOINC `($__internal_0_$__cuda_sm10x_tcgen05_guardrail_trap_col_being_dealloced_not_returned_by_alloc) ;  /* 0x0000000000447944 */ /* 0x000fea0003c00000 */
[----:B------:R-:W-:Y:S05]  /*6a00*/  BRA `(.L_x_21) ;  /* 0x0000000000087947 */ /* 0x000fea0003800000 */
.L_x_22:
[----:B------:R-:W-:-:S07]  /*6a10*/  MOV R2, 0x6a30 ;  /* 0x00006a3000027802 */ /* 0x000fce0000000f00 */
[----:B------:R-:W-:Y:S05]  /*6a20*/  CALL.REL.NOINC `($__internal_2_$__cuda_sm10x_tcgen05_guardrail_trap_unallocated_columns_being_dealloced) ;  /* 0x0000000000507944 */ /* 0x000fea0003c00000 */
.L_x_21:
[----:B------:R-:W-:Y:S01]  /*6a30*/  NOP ;  /* 0x0000000000007918 */ /* 0x000fe20000000000 */
[----:B--2---:R-:W-:Y:S05]  /*6a40*/  EXIT ;  /* 0x000000000000794d */ /* 0x004fea0003800000 */
.L_x_8:
[----:B------:R-:W1:Y:S02]  /*6a50*/  SYNCS.PHASECHK.TRANS64.TRYWAIT P2, [UR11+0x2000], RZ ;  /* 0x002000ffff0075a7 */ /* 0x000e64000804110b */
[----:B-1----:R-:W-:Y:S05]  /*6a60*/  @!P2 BRA `(.L_x_8) ;  /* 0xfffffffc00f8a947 */ /* 0x002fea000383ffff */
[----:B------:R-:W-:Y:S05]  /*6a70*/  BRA `(.L_x_7) ;  /* 0xffffffb000587947 */ /* 0x000fea000383ffff */
.L_x_16:
[----:B------:R-:W1:Y:S02]  /*6a80*/  SYNCS.PHASECHK.TRANS64.TRYWAIT P0, [UR11+0x3010], RZ ;  /* 0x003010ffff0075a7 */ /* 0x000e64000800110b */
[----:B-1----:R-:W-:Y:S05]  /*6a90*/  @!P0 BRA `(.L_x_16) ;  /* 0xfffffffc00f88947 */ /* 0x002fea000383ffff */
[----:B------:R-:W-:Y:S05]  /*6aa0*/  BRA `(.L_x_24) ;  /* 0xffffffcc004c7947 */ /* 0x000fea000383ffff */
.L_x_17:
[----:B------:R-:W2:Y:S02]  /*6ab0*/  SYNCS.PHASECHK.TRANS64.TRYWAIT P0, [UR28], R20 ;  /* 0x00000014ff0075a7 */ /* 0x000ea4000800111c */
[----:B--2---:R-:W-:Y:S05]  /*6ac0*/  @!P0 BRA `(.L_x_17) ;  /* 0xfffffffc00f88947 */ /* 0x004fea000383ffff */
[----:B------:R-:W-:Y:S05]  /*6ad0*/  BRA `(.L_x_25) ;  /* 0xffffffd400f87947 */ /* 0x000fea000383ffff */
.L_x_20:
[----:B------:R-:W0:Y:S02]  /*6ae0*/  SYNCS.PHASECHK.TRANS64.TRYWAIT P0, [UR28], R4 ;  /* 0x00000004ff0075a7 */ /* 0x000e24000800111c */
[----:B0-----:R-:W-:Y:S05]  /*6af0*/  @!P0 BRA `(.L_x_20) ;  /* 0xfffffffc00f88947 */ /* 0x001fea000383ffff */
[----:B------:R-:W-:Y:S05]  /*6b00*/  BRA `(.L_x_26) ;  /* 0xffffffe000487947 */ /* 0x000fea000383ffff */
        .weak           $__internal_0_$__cuda_sm10x_tcgen05_guardrail_trap_col_being_dealloced_not_returned_by_alloc
        .type           $__internal_0_$__cuda_sm10x_tcgen05_guardrail_trap_col_being_dealloced_not_returned_by_alloc,@function
        .size           $__internal_0_$__cuda_sm10x_tcgen05_guardrail_trap_col_being_dealloced_not_returned_by_alloc,($__internal_1_$__cuda_sm10x_tcgen05_guardrail_trap_phase_invalid_during_alloc - $__internal_0_$__cuda_sm10x_tcgen05_guardrail_trap_col_being_dealloced_not_returned_by_alloc)
$__internal_0_$__cuda_sm10x_tcgen05_guardrail_trap_col_being_dealloced_not_returned_by_alloc:
[----:B------:R-:W-:Y:S05]  /*6b10*/  BPT.TRAP 0x1 ;  /* 0x000000040000795c */ /* 0x000fea0000300000 */
[----:B------:R-:W-:-:S04]  /*6b20*/  IMAD.MOV.U32 R3, RZ, RZ, 0x0 ;  /* 0x00000000ff037424 */ /* 0x000fc800078e00ff */
[----:B------:R-:W-:Y:S05]  /*6b30*/  RET.REL.NODEC R2 `(attn_fwd) ;  /* 0xffffff9402307950 */ /* 0x000fea0003c3ffff */
        .weak           $__internal_1_$__cuda_sm10x_tcgen05_guardrail_trap_phase_invalid_during_alloc
        .type           $__internal_1_$__cuda_sm10x_tcgen05_guardrail_trap_phase_invalid_during_alloc,@function
        .size           $__internal_1_$__cuda_sm10x_tcgen05_guardrail_trap_phase_invalid_during_alloc,($__internal_2_$__cuda_sm10x_tcgen05_guardrail_trap_unallocated_columns_being_dealloced - $__internal_1_$__cuda_sm10x_tcgen05_guardrail_trap_phase_invalid_during_alloc)
$__internal_1_$__cuda_sm10x_tcgen05_guardrail_trap_phase_invalid_during_alloc:
[----:B------:R-:W-:Y:S05]  /*6b40*/  BPT.TRAP 0x1 ;  /* 0x000000040000795c */ /* 0x000fea0000300000 */
[----:B------:R-:W-:-:S04]  /*6b50*/  IMAD.MOV.U32 R3, RZ, RZ, 0x0 ;  /* 0x00000000ff037424 */ /* 0x000fc800078e00ff */
[----:B------:R-:W-:Y:S05]  /*6b60*/  RET.REL.NODEC R2 `(attn_fwd) ;  /* 0xffffff9402247950 */ /* 0x000fea0003c3ffff */
        .weak           $__internal_2_$__cuda_sm10x_tcgen05_guardrail_trap_unallocated_columns_being_dealloced
        .type           $__internal_2_$__cuda_sm10x_tcgen05_guardrail_trap_unallocated_columns_being_dealloced,@function
        .size           $__internal_2_$__cuda_sm10x_tcgen05_guardrail_trap_unallocated_columns_being_dealloced,(.L_x_30 - $__internal_2_$__cuda_sm10x_tcgen05_guardrail_trap_unallocated_columns_being_dealloced)
$__internal_2_$__cuda_sm10x_tcgen05_guardrail_trap_unallocated_columns_being_dealloced:
[----:B------:R-:W-:Y:S05]  /*6b70*/  BPT.TRAP 0x1 ;  /* 0x000000040000795c */ /* 0x000fea0000300000 */
[----:B------:R-:W-:-:S04]  /*6b80*/  IMAD.MOV.U32 R3, RZ, RZ, 0x0 ;  /* 0x00000000ff037424 */ /* 0x000fc800078e00ff */
[----:B------:R-:W-:Y:S05]  /*6b90*/  RET.REL.NODEC R2 `(attn_fwd) ;  /* 0xffffff9402187950 */ /* 0x000fea0003c3ffff */
.L_x_27:
[----:B------:R-:W-:-:S00]  /*6ba0*/  BRA `(.L_x_27) ;  /* 0xfffffffc00fc7947 */ /* 0x000fc0000383ffff */
[----:B------:R-:W-:-:S00]  /*6bb0*/  NOP ;  /* 0x0000000000007918 */ /* 0x000fc00000000000 */
        /* <DEDUP_REMOVED lines=12> */
.L_x_30:


//--------------------- .nv.global.init           --------------------------
	.section	.nv.global.init,"aw",@progbits
.nv.global.init:
	.type		_$_str,@object
	.size		_$_str,(.L_3 - _$_str)
_$_str:
        /*0000*/ 	.byte	0x5f, 0x5f, 0x43, 0x55, 0x44, 0x41, 0x5f, 0x46, 0x54, 0x5a, 0x00
.L_3:


//--------------------- .nv.shared.attn_fwd       --------------------------
	.section	.nv.shared.attn_fwd,"aw",@nobits
	.sectionflags	@""
	.align	16
	.zero		1024


//--------------------- .nv.shared.reserved.0     --------------------------
	.section	.nv.shared.reserved.0,"aw",@nobits
	.align	8
	.weak		__nv_reservedSMEM_offset_0_alias
	.size		__nv_reservedSMEM_offset_0_alias, 0, 64
	.other		__nv_reservedSMEM_offset_0_alias,@"STO_CUDA_RESERVED_SHARED STV_DEFAULT"
__nv_reservedSMEM_offset_0_alias:
	.zero		0
.nv.shared.reserved.0:
	.zero		64
	.weak		__nv_reservedSMEM_allocation_phase
	.type		__nv_reservedSMEM_allocation_phase,@object
	.size		__nv_reservedSMEM_allocation_phase,(.L_0 - __nv_reservedSMEM_allocation_phase)
__nv_reservedSMEM_allocation_phase:
	.zero		1
.L_0:
	.zero		7
	.weak		__nv_reservedSMEM_devtool_atexit_pc
	.type		__nv_reservedSMEM_devtool_atexit_pc,@object
	.size		__nv_reservedSMEM_devtool_atexit_pc,(__nv_reservedSMEM_allocation_mask - __nv_reservedSMEM_devtool_atexit_pc)
__nv_reservedSMEM_devtool_atexit_pc:
	.zero		8
	.weak		__nv_reservedSMEM_allocation_mask
	.type		__nv_reservedSMEM_allocation_mask,@object
	.size		__nv_reservedSMEM_allocation_mask,(.L_2 - __nv_reservedSMEM_allocation_mask)
__nv_reservedSMEM_allocation_mask:
	.zero		4
.L_2:


//--------------------- .nv.constant0.attn_fwd    --------------------------
	.section	.nv.constant0.attn_fwd,"a",@progbits
	.sectionflags	@""
	.align	4
.nv.constant0.attn_fwd:
	.zero		1032


//--------------------- SYMBOLS --------------------------

	.type		.nv.reservedSmem.offset0,@object
	.size		.nv.reservedSmem.offset0,0x4
	.type		.nv.reservedSmem.cap,@object
	.size		.nv.reservedSmem.cap,0x4
